// auto-generated by cutlass_sweep.gemm — config: {"arch": "sm_90", "cluster_m": 1, "cluster_n": 2, "dtype": "fp16", "dtype_b": "fp16", "layout": "nt", "stages": 7, "tile_k": 64, "tile_m": 128, "tile_n": 128}
#include "cutlass/cutlass.h"
#include "cutlass/gemm/collective/collective_builder.hpp"
#include "cutlass/gemm/device/gemm_universal_adapter.h"
#include "cutlass/gemm/kernel/gemm_universal.hpp"
#include "cutlass/epilogue/collective/collective_builder.hpp"

using ElemA = cutlass::half_t;
using ElemB = cutlass::half_t;
using ElemCD = cutlass::half_t;
using Acc  = float;
using TileShape    = cute::Shape<cute::_128, cute::_128, cute::_64>;
using ClusterShape = cute::Shape<cute::_1, cute::_2, cute::_1>;

using CollectiveEpilogue = typename cutlass::epilogue::collective::CollectiveBuilder<
    cutlass::arch::Sm90, cutlass::arch::OpClassTensorOp,
    TileShape, ClusterShape,
    cutlass::epilogue::collective::EpilogueTileAuto,
    Acc, Acc,
    ElemCD, cutlass::layout::RowMajor, 128 / cutlass::sizeof_bits<ElemCD>::value,
    ElemCD, cutlass::layout::RowMajor, 128 / cutlass::sizeof_bits<ElemCD>::value,
    cutlass::epilogue::collective::EpilogueScheduleAuto
  >::CollectiveOp;

using CollectiveMainloop = typename cutlass::gemm::collective::CollectiveBuilder<
    cutlass::arch::Sm90, cutlass::arch::OpClassTensorOp,
    ElemA, cutlass::layout::RowMajor, 128 / cutlass::sizeof_bits<ElemA>::value,
    ElemB, cutlass::layout::ColumnMajor, 128 / cutlass::sizeof_bits<ElemB>::value,
    Acc,
    TileShape, ClusterShape,
    cutlass::gemm::collective::StageCount<7>,
    cutlass::gemm::collective::KernelScheduleAuto
  >::CollectiveOp;

using GemmKernel = cutlass::gemm::kernel::GemmUniversal<
    cute::Shape<int,int,int,int>,
    CollectiveMainloop,
    CollectiveEpilogue
>;
using Gemm = cutlass::gemm::device::GemmUniversalAdapter<GemmKernel>;

// Force the device kernel symbol into the cubin without needing a host main.
auto* _anchor = &cutlass::device_kernel<GemmKernel>;


// ===== COMPILED SASS (sm_90a) =====

	.target	sm_90a

	.elftype	@"ET_EXEC"


//--------------------- .note.nv.tkinfo           --------------------------
	.section	.note.nv.tkinfo,"",@"SHT_NOTE"
	.sectionflags	@"SHF_NOTE_NV_TKINFO"
	.tkinfo
        /*0018*/ 	.word	0x00000002
        /*0030*/ 	.string	""
        /*0030*/ 	.string	"ptxas"
        /*0030*/ 	.string	"Cuda compilation tools, release 13.0, V13.0.88"
        /*0030*/ 	.string	"Build cuda_13.0.r13.0/compiler.36424714_0"
        /*0030*/ 	.string	"-arch sm_90a -m 64 "



//--------------------- .note.nv.cuinfo           --------------------------
	.section	.note.nv.cuinfo,"",@"SHT_NOTE"
	.sectionflags	@"SHF_NOTE_NV_CUINFO"
        /*0018*/ 	.short	0x0002
        /*001a*/ 	.short	0x005a
        /*001c*/ 	.short	0x0082
	.zero		2


//--------------------- .nv.info                  --------------------------
	.section	.nv.info,"",@"SHT_CUDA_INFO"
	.align	4


	//----- nvinfo : EIATTR_REGCOUNT
	.align		4
        /*0000*/ 	.byte	0x04, 0x2f
        /*0002*/ 	.short	(.L_15 - .L_14)
	.align		4
.L_14:
        /*0004*/ 	.word	index@(_ZN7cutlass13device_kernelINS_4gemm6kernel13GemmUniversalIN4cute5tupleIJiiiiEEENS1_10collective13CollectiveMmaINS1_34MainloopSm90TmaGmmaWarpSpecializedILi7ENS5_IJNS4_1CILi1EEENSA_ILi2EEESB_EEENS1_35KernelTmaWarpSpecializedCooperativeEEENS5_IJNSA_ILi128EEESG_NSA_ILi64EEEEEENS_6half_tENS5_IJlSB_lEEESJ_SK_NS4_8TiledMMAINS4_8MMA_AtomIJNS4_4SM904GMMA26MMA_64x128x16_F32F16F16_SSILNSO_5MajorE0ELSQ_0ELNSO_7ScaleInE1ELSR_1EEEEEENS4_6LayoutINS5_IJSC_SB_SB_EEENS5_IJSB_NSA_ILi0EEESW_EEEEENS5_IJNS4_10UnderscoreESZ_SZ_EEEEENS4_23SM90_TMA_LOAD_MULTICASTENS4_14ComposedLayoutINS4_7SwizzleILi3ELi4ELi3EEENS4_18smem_ptr_flag_bitsILi16EEENSU_INS5_IJNSA_ILi8EEESH_EEENS5_IJSH_SB_EEEEEEEvNS4_8identityENS4_13SM90_TMA_LOADES1C_vS1D_EENS_8epilogue10collective6detail29Sm90TmaWarpSpecializedAdapterINS1H_15DefaultEpilogueISJ_SK_SK_NS1G_6thread17LinearCombinationISJ_Li1EffLNS1L_9ScaleType4KindE0ELNS_15FloatRoundStyleE2ESJ_EENS1_15EpilogueDefaultEEEEEvvEEEEvNT_6ParamsE)
        /*0008*/ 	.word	0x000000a8


	//----- nvinfo : EIATTR_FRAME_SIZE
	.align		4
.L_15:
        /*000c*/ 	.byte	0x04, 0x11
        /*000e*/ 	.short	(.L_17 - .L_16)
	.align		4
.L_16:
        /*0010*/ 	.word	index@(_ZN7cutlass13device_kernelINS_4gemm6kernel13GemmUniversalIN4cute5tupleIJiiiiEEENS1_10collective13CollectiveMmaINS1_34MainloopSm90TmaGmmaWarpSpecializedILi7ENS5_IJNS4_1CILi1EEENSA_ILi2EEESB_EEENS1_35KernelTmaWarpSpecializedCooperativeEEENS5_IJNSA_ILi128EEESG_NSA_ILi64EEEEEENS_6half_tENS5_IJlSB_lEEESJ_SK_NS4_8TiledMMAINS4_8MMA_AtomIJNS4_4SM904GMMA26MMA_64x128x16_F32F16F16_SSILNSO_5MajorE0ELSQ_0ELNSO_7ScaleInE1ELSR_1EEEEEENS4_6LayoutINS5_IJSC_SB_SB_EEENS5_IJSB_NSA_ILi0EEESW_EEEEENS5_IJNS4_10UnderscoreESZ_SZ_EEEEENS4_23SM90_TMA_LOAD_MULTICASTENS4_14ComposedLayoutINS4_7SwizzleILi3ELi4ELi3EEENS4_18smem_ptr_flag_bitsILi16EEENSU_INS5_IJNSA_ILi8EEESH_EEENS5_IJSH_SB_EEEEEEEvNS4_8identityENS4_13SM90_TMA_LOADES1C_vS1D_EENS_8epilogue10collective6detail29Sm90TmaWarpSpecializedAdapterINS1H_15DefaultEpilogueISJ_SK_SK_NS1G_6thread17LinearCombinationISJ_Li1EffLNS1L_9ScaleType4KindE0ELNS_15FloatRoundStyleE2ESJ_EENS1_15EpilogueDefaultEEEEEvvEEEEvNT_6ParamsE)
        /*0014*/ 	.word	0x00000000


	//----- nvinfo : EIATTR_MIN_STACK_SIZE
	.align		4
.L_17:
        /*0018*/ 	.byte	0x04, 0x12
        /*001a*/ 	.short	(.L_19 - .L_18)
	.align		4
.L_18:
        /*001c*/ 	.word	index@(_ZN7cutlass13device_kernelINS_4gemm6kernel13GemmUniversalIN4cute5tupleIJiiiiEEENS1_10collective13CollectiveMmaINS1_34MainloopSm90TmaGmmaWarpSpecializedILi7ENS5_IJNS4_1CILi1EEENSA_ILi2EEESB_EEENS1_35KernelTmaWarpSpecializedCooperativeEEENS5_IJNSA_ILi128EEESG_NSA_ILi64EEEEEENS_6half_tENS5_IJlSB_lEEESJ_SK_NS4_8TiledMMAINS4_8MMA_AtomIJNS4_4SM904GMMA26MMA_64x128x16_F32F16F16_SSILNSO_5MajorE0ELSQ_0ELNSO_7ScaleInE1ELSR_1EEEEEENS4_6LayoutINS5_IJSC_SB_SB_EEENS5_IJSB_NSA_ILi0EEESW_EEEEENS5_IJNS4_10UnderscoreESZ_SZ_EEEEENS4_23SM90_TMA_LOAD_MULTICASTENS4_14ComposedLayoutINS4_7SwizzleILi3ELi4ELi3EEENS4_18smem_ptr_flag_bitsILi16EEENSU_INS5_IJNSA_ILi8EEESH_EEENS5_IJSH_SB_EEEEEEEvNS4_8identityENS4_13SM90_TMA_LOADES1C_vS1D_EENS_8epilogue10collective6detail29Sm90TmaWarpSpecializedAdapterINS1H_15DefaultEpilogueISJ_SK_SK_NS1G_6thread17LinearCombinationISJ_Li1EffLNS1L_9ScaleType4KindE0ELNS_15FloatRoundStyleE2ESJ_EENS1_15EpilogueDefaultEEEEEvvEEEEvNT_6ParamsE)
        /*0020*/ 	.word	0x00000000
.L_19:


//--------------------- .nv.compat                --------------------------
	.section	.nv.compat,"",@"SHT_CUDA_COMPAT_INFO"
	.align	4
        /*0000*/ 	.byte	0x02, 0x09, 0x01, 0x00, 0x02, 0x02, 0x04, 0x00, 0x02, 0x05, 0x05, 0x00, 0x03, 0x07, 0x01, 0x01
        /*0010*/ 	.byte	0x02, 0x03, 0x01, 0x00, 0x02, 0x06, 0x01, 0x00, 0x04, 0x0b, 0x08, 0x00, 0x00, 0x00, 0x00, 0x00
        /*0020*/ 	.byte	0x00, 0x00, 0x00, 0x00


//--------------------- .nv.info._ZN7cutlass13device_kernelINS_4gemm6kernel13GemmUniversalIN4cute5tupleIJiiiiEEENS1_10collective13CollectiveMmaINS1_34MainloopSm90TmaGmmaWarpSpecializedILi7ENS5_IJNS4_1CILi1EEENSA_ILi2EEESB_EEENS1_35KernelTmaWarpSpecializedCooperativeEEENS5_IJNSA_ILi128EEESG_NSA_ILi64EEEEEENS_6half_tENS5_IJlSB_lEEESJ_SK_NS4_8TiledMMAINS4_8MMA_AtomIJNS4_4SM904GMMA26MMA_64x128x16_F32F16F16_SSILNSO_5MajorE0ELSQ_0ELNSO_7ScaleInE1ELSR_1EEEEEENS4_6LayoutINS5_IJSC_SB_SB_EEENS5_IJSB_NSA_ILi0EEESW_EEEEENS5_IJNS4_10UnderscoreESZ_SZ_EEEEENS4_23SM90_TMA_LOAD_MULTICASTENS4_14ComposedLayoutINS4_7SwizzleILi3ELi4ELi3EEENS4_18smem_ptr_flag_bitsILi16EEENSU_INS5_IJNSA_ILi8EEESH_EEENS5_IJSH_SB_EEEEEEEvNS4_8identityENS4_13SM90_TMA_LOADES1C_vS1D_EENS_8epilogue10collective6detail29Sm90TmaWarpSpecializedAdapterINS1H_15DefaultEpilogueISJ_SK_SK_NS1G_6thread17LinearCombinationISJ_Li1EffLNS1L_9ScaleType4KindE0ELNS_15FloatRoundStyleE2ESJ_EENS1_15EpilogueDefaultEEEEEvvEEEEvNT_6ParamsE --------------------------
	.section	.nv.info._ZN7cutlass13device_kernelINS_4gemm6kernel13GemmUniversalIN4cute5tupleIJiiiiEEENS1_10collective13CollectiveMmaINS1_34MainloopSm90TmaGmmaWarpSpecializedILi7ENS5_IJNS4_1CILi1EEENSA_ILi2EEESB_EEENS1_35KernelTmaWarpSpecializedCooperativeEEENS5_IJNSA_ILi128EEESG_NSA_ILi64EEEEEENS_6half_tENS5_IJlSB_lEEESJ_SK_NS4_8TiledMMAINS4_8MMA_AtomIJNS4_4SM904GMMA26MMA_64x128x16_F32F16F16_SSILNSO_5MajorE0ELSQ_0ELNSO_7ScaleInE1ELSR_1EEEEEENS4_6LayoutINS5_IJSC_SB_SB_EEENS5_IJSB_NSA_ILi0EEESW_EEEEENS5_IJNS4_10UnderscoreESZ_SZ_EEEEENS4_23SM90_TMA_LOAD_MULTICASTENS4_14ComposedLayoutINS4_7SwizzleILi3ELi4ELi3EEENS4_18smem_ptr_flag_bitsILi16EEENSU_INS5_IJNSA_ILi8EEESH_EEENS5_IJSH_SB_EEEEEEEvNS4_8identityENS4_13SM90_TMA_LOADES1C_vS1D_EENS_8epilogue10collective6detail29Sm90TmaWarpSpecializedAdapterINS1H_15DefaultEpilogueISJ_SK_SK_NS1G_6thread17LinearCombinationISJ_Li1EffLNS1L_9ScaleType4KindE0ELNS_15FloatRoundStyleE2ESJ_EENS1_15EpilogueDefaultEEEEEvvEEEEvNT_6ParamsE,"",@"SHT_CUDA_INFO"
	.sectionflags	@""
	.align	4


	//----- nvinfo : EIATTR_CUDA_API_VERSION
	.align		4
        /*0000*/ 	.byte	0x04, 0x37
        /*0002*/ 	.short	(.L_21 - .L_20)
.L_20:
        /*0004*/ 	.word	0x00000082


	//----- nvinfo : EIATTR_KPARAM_INFO
	.align		4
.L_21:
        /*0008*/ 	.byte	0x04, 0x17
        /*000a*/ 	.short	(.L_23 - .L_22)
.L_22:
        /*000c*/ 	.word	0x00000000
        /*0010*/ 	.short	0x0000
        /*0012*/ 	.short	0x0070
        /*0014*/ 	.byte	0x00, 0xf0, 0x01, 0x10


	//----- nvinfo : EIATTR_SPARSE_MMA_MASK
	.align		4
.L_23:
        /*0018*/ 	.byte	0x03, 0x50
        /*001a*/ 	.short	0x0000


	//----- nvinfo : EIATTR_MAXREG_COUNT
	.align		4
        /*001c*/ 	.byte	0x03, 0x1b
        /*001e*/ 	.short	0x00a8


	//----- nvinfo : EIATTR_NUM_BARRIERS
	.align		4
        /*0020*/ 	.byte	0x02, 0x4c
        /*0022*/ 	.byte	0x01
	.zero		1


	//----- nvinfo : EIATTR_EXTERNS
	.align		4
        /*0024*/ 	.byte	0x04, 0x0f
        /*0026*/ 	.short	(.L_25 - .L_24)


	//   ....[0]....
	.align		4
.L_24:
        /*0028*/ 	.word	index@(__assertfail)


	//----- nvinfo : EIATTR_MERCURY_ISA_VERSION
	.align		4
.L_25:
        /*002c*/ 	.byte	0x03, 0x5f
        /*002e*/ 	.short	0x0101


	//----- nvinfo : EIATTR_INT_WARP_WIDE_INSTR_OFFSETS
	.align		4
        /*0030*/ 	.byte	0x04, 0x31
        /*0032*/ 	.short	(.L_27 - .L_26)


	//   ....[0]....
.L_26:
        /*0034*/ 	.word	0x00000490


	//   ....[1]....
        /*0038*/ 	.word	0x000004b0


	//   ....[2]....
        /*003c*/ 	.word	0x00000680


	//----- nvinfo : EIATTR_COOP_GROUP_MASK_REGIDS
	.align		4
.L_27:
        /*0040*/ 	.byte	0x04, 0x29
        /*0042*/ 	.short	(.L_29 - .L_28)


	//   ....[0]....
.L_28:
        /*0044*/ 	.word	0xffffffff


	//   ....[1]....
        /*0048*/ 	.word	0xffffffff


	//   ....[2]....
        /*004c*/ 	.word	0xffffffff


	//   ....[3]....
        /*0050*/ 	.word	0xffffffff


	//   ....[4]....
        /*0054*/ 	.word	0xffffffff


	//   ....[5]....
        /*0058*/ 	.word	0xffffffff


	//----- nvinfo : EIATTR_COOP_GROUP_INSTR_OFFSETS
	.align		4
.L_29:
        /*005c*/ 	.byte	0x04, 0x28
        /*005e*/ 	.short	(.L_31 - .L_30)


	//   ....[0]....
.L_30:
        /*0060*/ 	.word	0x00000060


	//   ....[1]....
        /*0064*/ 	.word	0x00000070


	//   ....[2]....
        /*0068*/ 	.word	0x00000130


	//   ....[3]....
        /*006c*/ 	.word	0x00000330


	//   ....[4]....
        /*0070*/ 	.word	0x000007f0


	//   ....[5]....
        /*0074*/ 	.word	0x00001470


	//----- nvinfo : EIATTR_REG_RECONFIG
	.align		4
.L_31:
        /*0078*/ 	.byte	0x01, 0x54
	.zero		2


	//----- nvinfo : EIATTR_SYSCALL_OFFSETS
	.align		4
        /*007c*/ 	.byte	0x04, 0x46
        /*007e*/ 	.short	(.L_33 - .L_32)


	//   ....[0]....
.L_32:
        /*0080*/ 	.word	0x00001660


	//----- nvinfo : EIATTR_MBARRIER_INSTR_OFFSETS
	.align		4
.L_33:
        /*0084*/ 	.byte	0x04, 0x39
        /*0086*/ 	.short	(.L_35 - .L_34)


	//   ....[0]....
.L_34:
        /*0088*/ 	.word	0x00000230
        /*008c*/ 	.word	0x000000ff
        /*0090*/ 	.word	0x00000000
        /*0094*/ 	.short	0x0100
        /*0096*/ 	.byte	0x08
	.zero		1


	//   ....[1]....
        /*0098*/ 	.word	0x00000240
        /*009c*/ 	.word	0x000000ff
        /*00a0*/ 	.word	0x00000038
        /*00a4*/ 	.short	0x0100
        /*00a6*/ 	.byte	0x08
	.zero		1


	//   ....[2]....
        /*00a8*/ 	.word	0x00000250
        /*00ac*/ 	.word	0x000000ff
        /*00b0*/ 	.word	0x00000008
        /*00b4*/ 	.short	0x0100
        /*00b6*/ 	.byte	0x08
	.zero		1


	//   ....[3]....
        /*00b8*/ 	.word	0x00000260
        /*00bc*/ 	.word	0x000000ff
        /*00c0*/ 	.word	0x00000040
        /*00c4*/ 	.short	0x0100
        /*00c6*/ 	.byte	0x08
	.zero		1


	//   ....[4]....
        /*00c8*/ 	.word	0x00000270
        /*00cc*/ 	.word	0x000000ff
        /*00d0*/ 	.word	0x00000010
        /*00d4*/ 	.short	0x0100
        /*00d6*/ 	.byte	0x08
	.zero		1


	//   ....[5]....
        /*00d8*/ 	.word	0x00000280
        /*00dc*/ 	.word	0x000000ff
        /*00e0*/ 	.word	0x00000048
        /*00e4*/ 	.short	0x0100
        /*00e6*/ 	.byte	0x08
	.zero		1


	//   ....[6]....
        /*00e8*/ 	.word	0x00000290
        /*00ec*/ 	.word	0x000000ff
        /*00f0*/ 	.word	0x00000018
        /*00f4*/ 	.short	0x0100
        /*00f6*/ 	.byte	0x08
	.zero		1


	//   ....[7]....
        /*00f8*/ 	.word	0x000002a0
        /*00fc*/ 	.word	0x000000ff
        /*0100*/ 	.word	0x00000050
        /*0104*/ 	.short	0x0100
        /*0106*/ 	.byte	0x08
	.zero		1


	//   ....[8]....
        /*0108*/ 	.word	0x000002b0
        /*010c*/ 	.word	0x000000ff
        /*0110*/ 	.word	0x00000020
        /*0114*/ 	.short	0x0100
        /*0116*/ 	.byte	0x08
	.zero		1


	//   ....[9]....
        /*0118*/ 	.word	0x000002c0
        /*011c*/ 	.word	0x000000ff
        /*0120*/ 	.word	0x00000058
        /*0124*/ 	.short	0x0100
        /*0126*/ 	.byte	0x08
	.zero		1


	//   ....[10]....
        /*0128*/ 	.word	0x000002d0
        /*012c*/ 	.word	0x000000ff
        /*0130*/ 	.word	0x00000028
        /*0134*/ 	.short	0x0100
        /*0136*/ 	.byte	0x08
	.zero		1


	//   ....[11]....
        /*0138*/ 	.word	0x000002e0
        /*013c*/ 	.word	0x000000ff
        /*0140*/ 	.word	0x00000060
        /*0144*/ 	.short	0x0100
        /*0146*/ 	.byte	0x08
	.zero		1


	//   ....[12]....
        /*0148*/ 	.word	0x000002f0
        /*014c*/ 	.word	0x000000ff
        /*0150*/ 	.word	0x00000030
        /*0154*/ 	.short	0x0100
        /*0156*/ 	.byte	0x08
	.zero		1


	//   ....[13]....
        /*0158*/ 	.word	0x00000300
        /*015c*/ 	.word	0x000000ff
        /*0160*/ 	.word	0x00000068
        /*0164*/ 	.short	0x0100
        /*0166*/ 	.byte	0x08
	.zero		1


	//   ....[14]....
        /*0168*/ 	.word	0x00000720
        /*016c*/ 	.word	0x000000ff
        /*0170*/ 	.word	0x00000080
        /*0174*/ 	.short	0x0100
        /*0176*/ 	.byte	0x06
	.zero		1


	//   ....[15]....
        /*0178*/ 	.word	0x000007a0
        /*017c*/ 	.word	0x000000ff
        /*0180*/ 	.word	0x00000088
        /*0184*/ 	.short	0x0100
        /*0186*/ 	.byte	0x06
	.zero		1


	//   ....[16]....
        /*0188*/ 	.word	0x00001720
        /*018c*/ 	.word	0x00000003
        /*0190*/ 	.word	0x00000000
        /*0194*/ 	.short	0x010a
        /*0196*/ 	.byte	0x3f
	.zero		1


	//   ....[17]....
        /*0198*/ 	.word	0x00001780
        /*019c*/ 	.word	0x00000003
        /*01a0*/ 	.word	0x00000000
        /*01a4*/ 	.short	0x010a
        /*01a6*/ 	.byte	0x3f
	.zero		1


	//   ....[18]....
        /*01a8*/ 	.word	0x00001b00
        /*01ac*/ 	.word	0x00000005
        /*01b0*/ 	.word	0x00000000
        /*01b4*/ 	.short	0x010a
        /*01b6*/ 	.byte	0x3f
	.zero		1


	//   ....[19]....
        /*01b8*/ 	.word	0x00001b40
        /*01bc*/ 	.word	0x00000005
        /*01c0*/ 	.word	0x00000000
        /*01c4*/ 	.short	0x010a
        /*01c6*/ 	.byte	0x3f
	.zero		1


	//   ....[20]....
        /*01c8*/ 	.word	0x00001da0
        /*01cc*/ 	.word	0x00000004
        /*01d0*/ 	.word	0x00000000
        /*01d4*/ 	.short	0x0101
        /*01d6*/ 	.byte	0x3f
	.zero		1


	//   ....[21]....
        /*01d8*/ 	.word	0x00001fc0
        /*01dc*/ 	.word	0x00000000
        /*01e0*/ 	.word	0x00000000
        /*01e4*/ 	.short	0x0101
        /*01e6*/ 	.byte	0x3f
	.zero		1


	//   ....[22]....
        /*01e8*/ 	.word	0x000070c0
        /*01ec*/ 	.word	0x00000017
        /*01f0*/ 	.word	0x00000038
        /*01f4*/ 	.short	0x010a
        /*01f6*/ 	.byte	0x3f
	.zero		1


	//   ....[23]....
        /*01f8*/ 	.word	0x000074c0
        /*01fc*/ 	.word	0x00000006
        /*0200*/ 	.word	0x00000088
        /*0204*/ 	.short	0x0101
        /*0206*/ 	.byte	0x3f
	.zero		1


	//   ....[24]....
        /*0208*/ 	.word	0x00007bb0
        /*020c*/ 	.word	0x00000007
        /*0210*/ 	.word	0x00000000
        /*0214*/ 	.short	0x010a
        /*0216*/ 	.byte	0x3f
	.zero		1


	//   ....[25]....
        /*0218*/ 	.word	0x00007c30
        /*021c*/ 	.word	0x00000006
        /*0220*/ 	.word	0x00000000
        /*0224*/ 	.short	0x010a
        /*0226*/ 	.byte	0x3f
	.zero		1


	//   ....[26]....
        /*0228*/ 	.word	0x00007cc0
        /*022c*/ 	.word	0x00000007
        /*0230*/ 	.word	0x00000000
        /*0234*/ 	.short	0x010a
        /*0236*/ 	.byte	0x3f
	.zero		1


	//   ....[27]....
        /*0238*/ 	.word	0x00007d50
        /*023c*/ 	.word	0x00000006
        /*0240*/ 	.word	0x00000000
        /*0244*/ 	.short	0x010a
        /*0246*/ 	.byte	0x3f
	.zero		1


	//   ....[28]....
        /*0248*/ 	.word	0x00007de0
        /*024c*/ 	.word	0x00000007
        /*0250*/ 	.word	0x00000000
        /*0254*/ 	.short	0x010a
        /*0256*/ 	.byte	0x3f
	.zero		1


	//   ....[29]....
        /*0258*/ 	.word	0x00007e70
        /*025c*/ 	.word	0x00000006
        /*0260*/ 	.word	0x00000000
        /*0264*/ 	.short	0x010a
        /*0266*/ 	.byte	0x3f
	.zero		1


	//   ....[30]....
        /*0268*/ 	.word	0x00007f00
        /*026c*/ 	.word	0x00000005
        /*0270*/ 	.word	0x00000000
        /*0274*/ 	.short	0x010a
        /*0276*/ 	.byte	0x3f
	.zero		1


	//   ....[31]....
        /*0278*/ 	.word	0x00007f60
        /*027c*/ 	.word	0x00000003
        /*0280*/ 	.word	0x00000000
        /*0284*/ 	.short	0x010a
        /*0286*/ 	.byte	0x3f
	.zero		1


	//   ....[32]....
        /*0288*/ 	.word	0x00007fb0
        /*028c*/ 	.word	0x00000005
        /*0290*/ 	.word	0x00000000
        /*0294*/ 	.short	0x010a
        /*0296*/ 	.byte	0x3f
	.zero		1


	//   ....[33]....
        /*0298*/ 	.word	0x00008080
        /*029c*/ 	.word	0x00000017
        /*02a0*/ 	.word	0x00000038
        /*02a4*/ 	.short	0x010a
        /*02a6*/ 	.byte	0x3f
	.zero		1


	//   ....[34]....
        /*02a8*/ 	.word	0x00008150
        /*02ac*/ 	.word	0x00000007
        /*02b0*/ 	.word	0x00000000
        /*02b4*/ 	.short	0x010a
        /*02b6*/ 	.byte	0x3f
	.zero		1


	//   ....[35]....
        /*02b8*/ 	.word	0x000081a0
        /*02bc*/ 	.word	0x00000006
        /*02c0*/ 	.word	0x00000000
        /*02c4*/ 	.short	0x010a
        /*02c6*/ 	.byte	0x3f
	.zero		1


	//   ....[36]....
        /*02c8*/ 	.word	0x000081f0
        /*02cc*/ 	.word	0x00000007
        /*02d0*/ 	.word	0x00000000
        /*02d4*/ 	.short	0x010a
        /*02d6*/ 	.byte	0x3f
	.zero		1


	//   ....[37]....
        /*02d8*/ 	.word	0x00008240
        /*02dc*/ 	.word	0x00000006
        /*02e0*/ 	.word	0x00000000
        /*02e4*/ 	.short	0x010a
        /*02e6*/ 	.byte	0x3f
	.zero		1


	//   ....[38]....
        /*02e8*/ 	.word	0x00008290
        /*02ec*/ 	.word	0x00000007
        /*02f0*/ 	.word	0x00000000
        /*02f4*/ 	.short	0x010a
        /*02f6*/ 	.byte	0x3f
	.zero		1


	//   ....[39]....
        /*02f8*/ 	.word	0x000082e0
        /*02fc*/ 	.word	0x00000006
        /*0300*/ 	.word	0x00000000
        /*0304*/ 	.short	0x010a
        /*0306*/ 	.byte	0x3f
	.zero		1


	//----- nvinfo : EIATTR_NUM_MBARRIERS
	.align		4
.L_35:
        /*0308*/ 	.byte	0x03, 0x38
        /*030a*/ 	.short	0x0010


	//----- nvinfo : EIATTR_EXIT_INSTR_OFFSETS
	.align		4
        /*030c*/ 	.byte	0x04, 0x1c
        /*030e*/ 	.short	(.L_37 - .L_36)


	//   ....[0]....
.L_36:
        /*0310*/ 	.word	0x000009c0


	//   ....[1]....
        /*0314*/ 	.word	0x000011d0


	//   ....[2]....
        /*0318*/ 	.word	0x00006850


	//   ....[3]....
        /*031c*/ 	.word	0x00006db0


	//   ....[4]....
        /*0320*/ 	.word	0x00007f50


	//----- nvinfo : EIATTR_MAX_THREADS
	.align		4
.L_37:
        /*0324*/ 	.byte	0x04, 0x05
        /*0326*/ 	.short	(.L_39 - .L_38)
.L_38:
        /*0328*/ 	.word	0x00000180
        /*032c*/ 	.word	0x00000001
        /*0330*/ 	.word	0x00000001


	//----- nvinfo : EIATTR_CRS_STACK_SIZE
	.align		4
.L_39:
        /*0334*/ 	.byte	0x04, 0x1e
        /*0336*/ 	.short	(.L_41 - .L_40)
.L_40:
        /*0338*/ 	.word	0x00000000


	//----- nvinfo : EIATTR_CBANK_PARAM_SIZE
	.align		4
.L_41:
        /*033c*/ 	.byte	0x03, 0x19
        /*033e*/ 	.short	0x0470


	//----- nvinfo : EIATTR_PARAM_CBANK
	.align		4
        /*0340*/ 	.byte	0x04, 0x0a
        /*0342*/ 	.short	(.L_43 - .L_42)
	.align		4
.L_42:
        /*0344*/ 	.word	index@(.nv.constant0._ZN7cutlass13device_kernelINS_4gemm6kernel13GemmUniversalIN4cute5tupleIJiiiiEEENS1_10collective13CollectiveMmaINS1_34MainloopSm90TmaGmmaWarpSpecializedILi7ENS5_IJNS4_1CILi1EEENSA_ILi2EEESB_EEENS1_35KernelTmaWarpSpecializedCooperativeEEENS5_IJNSA_ILi128EEESG_NSA_ILi64EEEEEENS_6half_tENS5_IJlSB_lEEESJ_SK_NS4_8TiledMMAINS4_8MMA_AtomIJNS4_4SM904GMMA26MMA_64x128x16_F32F16F16_SSILNSO_5MajorE0ELSQ_0ELNSO_7ScaleInE1ELSR_1EEEEEENS4_6LayoutINS5_IJSC_SB_SB_EEENS5_IJSB_NSA_ILi0EEESW_EEEEENS5_IJNS4_10UnderscoreESZ_SZ_EEEEENS4_23SM90_TMA_LOAD_MULTICASTENS4_14ComposedLayoutINS4_7SwizzleILi3ELi4ELi3EEENS4_18smem_ptr_flag_bitsILi16EEENSU_INS5_IJNSA_ILi8EEESH_EEENS5_IJSH_SB_EEEEEEEvNS4_8identityENS4_13SM90_TMA_LOADES1C_vS1D_EENS_8epilogue10collective6detail29Sm90TmaWarpSpecializedAdapterINS1H_15DefaultEpilogueISJ_SK_SK_NS1G_6thread17LinearCombinationISJ_Li1EffLNS1L_9ScaleType4KindE0ELNS_15FloatRoundStyleE2ESJ_EENS1_15EpilogueDefaultEEEEEvvEEEEvNT_6ParamsE)
        /*0348*/ 	.short	0x0210
        /*034a*/ 	.short	0x0470


	//----- nvinfo : EIATTR_SW_WAR
	.align		4
.L_43:
        /*034c*/ 	.byte	0x04, 0x36
        /*034e*/ 	.short	(.L_45 - .L_44)
.L_44:
        /*0350*/ 	.word	0x00000008
.L_45:


//--------------------- .nv.callgraph             --------------------------
	.section	.nv.callgraph,"",@"SHT_CUDA_CALLGRAPH"
	.align	4
	.sectionentsize	8
	.align		4
        /*0000*/ 	.word	0x00000000
	.align		4
        /*0004*/ 	.word	0xffffffff
	.align		4
        /*0008*/ 	.word	index@(_ZN7cutlass13device_kernelINS_4gemm6kernel13GemmUniversalIN4cute5tupleIJiiiiEEENS1_10collective13CollectiveMmaINS1_34MainloopSm90TmaGmmaWarpSpecializedILi7ENS5_IJNS4_1CILi1EEENSA_ILi2EEESB_EEENS1_35KernelTmaWarpSpecializedCooperativeEEENS5_IJNSA_ILi128EEESG_NSA_ILi64EEEEEENS_6half_tENS5_IJlSB_lEEESJ_SK_NS4_8TiledMMAINS4_8MMA_AtomIJNS4_4SM904GMMA26MMA_64x128x16_F32F16F16_SSILNSO_5MajorE0ELSQ_0ELNSO_7ScaleInE1ELSR_1EEEEEENS4_6LayoutINS5_IJSC_SB_SB_EEENS5_IJSB_NSA_ILi0EEESW_EEEEENS5_IJNS4_10UnderscoreESZ_SZ_EEEEENS4_23SM90_TMA_LOAD_MULTICASTENS4_14ComposedLayoutINS4_7SwizzleILi3ELi4ELi3EEENS4_18smem_ptr_flag_bitsILi16EEENSU_INS5_IJNSA_ILi8EEESH_EEENS5_IJSH_SB_EEEEEEEvNS4_8identityENS4_13SM90_TMA_LOADES1C_vS1D_EENS_8epilogue10collective6detail29Sm90TmaWarpSpecializedAdapterINS1H_15DefaultEpilogueISJ_SK_SK_NS1G_6thread17LinearCombinationISJ_Li1EffLNS1L_9ScaleType4KindE0ELNS_15FloatRoundStyleE2ESJ_EENS1_15EpilogueDefaultEEEEEvvEEEEvNT_6ParamsE)
	.align		4
        /*000c*/ 	.word	index@(__assertfail)
	.align		4
        /*0010*/ 	.word	0x00000000
	.align		4
        /*0014*/ 	.word	0xfffffffe
	.align		4
        /*0018*/ 	.word	0x00000000
	.align		4
        /*001c*/ 	.word	0xfffffffd
	.align		4
        /*0020*/ 	.word	0x00000000
	.align		4
        /*0024*/ 	.word	0xfffffffc


//--------------------- .nv.constant4             --------------------------
	.section	.nv.constant4,"a",@progbits
	.align	8
	.align		8
.nv.constant4:
        /*0000*/ 	.dword	__assertfail
	.align		8
        /*0008*/ 	.dword	__unnamed_1
	.align		8
        /*0010*/ 	.dword	_ZN40_INTERNAL_500c4b83_4_k_cu_73213979_376694cuda3std3__45__cpo5beginE
	.align		8
        /*0018*/ 	.dword	_ZN40_INTERNAL_500c4b83_4_k_cu_73213979_376694cuda3std3__45__cpo3endE
	.align		8
        /*0020*/ 	.dword	_ZN40_INTERNAL_500c4b83_4_k_cu_73213979_376694cuda3std3__45__cpo6cbeginE
	.align		8
        /*0028*/ 	.dword	_ZN40_INTERNAL_500c4b83_4_k_cu_73213979_376694cuda3std3__45__cpo4cendE
	.align		8
        /*0030*/ 	.dword	_ZN40_INTERNAL_500c4b83_4_k_cu_73213979_376694cuda3std3__442_GLOBAL__N__500c4b83_4_k_cu_73213979_376696ignoreE
	.align		8
        /*0038*/ 	.dword	_ZN40_INTERNAL_500c4b83_4_k_cu_73213979_376694cuda3std3__419piecewise_constructE
	.align		8
        /*0040*/ 	.dword	_ZN40_INTERNAL_500c4b83_4_k_cu_73213979_376694cuda3std3__48in_placeE
	.align		8
        /*0048*/ 	.dword	_ZN40_INTERNAL_500c4b83_4_k_cu_73213979_376694cuda3std6ranges3__45__cpo4swapE
	.align		8
        /*0050*/ 	.dword	_ZN40_INTERNAL_500c4b83_4_k_cu_73213979_376694cuda3std6ranges3__45__cpo9iter_moveE
	.align		8
        /*0058*/ 	.dword	_ZN40_INTERNAL_500c4b83_4_k_cu_73213979_376694cute7productE
	.align		8
        /*0060*/ 	.dword	_ZN40_INTERNAL_500c4b83_4_k_cu_73213979_376694cute1_E
	.align		8
        /*0068*/ 	.dword	$str$22
	.align		8
        /*0070*/ 	.dword	$str$23


//--------------------- .text._ZN7cutlass13device_kernelINS_4gemm6kernel13GemmUniversalIN4cute5tupleIJiiiiEEENS1_10collective13CollectiveMmaINS1_34MainloopSm90TmaGmmaWarpSpecializedILi7ENS5_IJNS4_1CILi1EEENSA_ILi2EEESB_EEENS1_35KernelTmaWarpSpecializedCooperativeEEENS5_IJNSA_ILi128EEESG_NSA_ILi64EEEEEENS_6half_tENS5_IJlSB_lEEESJ_SK_NS4_8TiledMMAINS4_8MMA_AtomIJNS4_4SM904GMMA26MMA_64x128x16_F32F16F16_SSILNSO_5MajorE0ELSQ_0ELNSO_7ScaleInE1ELSR_1EEEEEENS4_6LayoutINS5_IJSC_SB_SB_EEENS5_IJSB_NSA_ILi0EEESW_EEEEENS5_IJNS4_10UnderscoreESZ_SZ_EEEEENS4_23SM90_TMA_LOAD_MULTICASTENS4_14ComposedLayoutINS4_7SwizzleILi3ELi4ELi3EEENS4_18smem_ptr_flag_bitsILi16EEENSU_INS5_IJNSA_ILi8EEESH_EEENS5_IJSH_SB_EEEEEEEvNS4_8identityENS4_13SM90_TMA_LOADES1C_vS1D_EENS_8epilogue10collective6detail29Sm90TmaWarpSpecializedAdapterINS1H_15DefaultEpilogueISJ_SK_SK_NS1G_6thread17LinearCombinationISJ_Li1EffLNS1L_9ScaleType4KindE0ELNS_15FloatRoundStyleE2ESJ_EENS1_15EpilogueDefaultEEEEEvvEEEEvNT_6ParamsE --------------------------
	.section	.text._ZN7cutlass13device_kernelINS_4gemm6kernel13GemmUniversalIN4cute5tupleIJiiiiEEENS1_10collective13CollectiveMmaINS1_34MainloopSm90TmaGmmaWarpSpecializedILi7ENS5_IJNS4_1CILi1EEENSA_ILi2EEESB_EEENS1_35KernelTmaWarpSpecializedCooperativeEEENS5_IJNSA_ILi128EEESG_NSA_ILi64EEEEEENS_6half_tENS5_IJlSB_lEEESJ_SK_NS4_8TiledMMAINS4_8MMA_AtomIJNS4_4SM904GMMA26MMA_64x128x16_F32F16F16_SSILNSO_5MajorE0ELSQ_0ELNSO_7ScaleInE1ELSR_1EEEEEENS4_6LayoutINS5_IJSC_SB_SB_EEENS5_IJSB_NSA_ILi0EEESW_EEEEENS5_IJNS4_10UnderscoreESZ_SZ_EEEEENS4_23SM90_TMA_LOAD_MULTICASTENS4_14ComposedLayoutINS4_7SwizzleILi3ELi4ELi3EEENS4_18smem_ptr_flag_bitsILi16EEENSU_INS5_IJNSA_ILi8EEESH_EEENS5_IJSH_SB_EEEEEEEvNS4_8identityENS4_13SM90_TMA_LOADES1C_vS1D_EENS_8epilogue10collective6detail29Sm90TmaWarpSpecializedAdapterINS1H_15DefaultEpilogueISJ_SK_SK_NS1G_6thread17LinearCombinationISJ_Li1EffLNS1L_9ScaleType4KindE0ELNS_15FloatRoundStyleE2ESJ_EENS1_15EpilogueDefaultEEEEEvvEEEEvNT_6ParamsE,"ax",@progbits
	.align	128
.text._ZN7cutlass13device_kernelINS_4gemm6kernel13GemmUniversalIN4cute5tupleIJiiiiEEENS1_10collective13CollectiveMmaINS1_34MainloopSm90TmaGmmaWarpSpecializedILi7ENS5_IJNS4_1CILi1EEENSA_ILi2EEESB_EEENS1_35KernelTmaWarpSpecializedCooperativeEEENS5_IJNSA_ILi128EEESG_NSA_ILi64EEEEEENS_6half_tENS5_IJlSB_lEEESJ_SK_NS4_8TiledMMAINS4_8MMA_AtomIJNS4_4SM904GMMA26MMA_64x128x16_F32F16F16_SSILNSO_5MajorE0ELSQ_0ELNSO_7ScaleInE1ELSR_1EEEEEENS4_6LayoutINS5_IJSC_SB_SB_EEENS5_IJSB_NSA_ILi0EEESW_EEEEENS5_IJNS4_10UnderscoreESZ_SZ_EEEEENS4_23SM90_TMA_LOAD_MULTICASTENS4_14ComposedLayoutINS4_7SwizzleILi3ELi4ELi3EEENS4_18smem_ptr_flag_bitsILi16EEENSU_INS5_IJNSA_ILi8EEESH_EEENS5_IJSH_SB_EEEEEEEvNS4_8identityENS4_13SM90_TMA_LOADES1C_vS1D_EENS_8epilogue10collective6detail29Sm90TmaWarpSpecializedAdapterINS1H_15DefaultEpilogueISJ_SK_SK_NS1G_6thread17LinearCombinationISJ_Li1EffLNS1L_9ScaleType4KindE0ELNS_15FloatRoundStyleE2ESJ_EENS1_15EpilogueDefaultEEEEEvvEEEEvNT_6ParamsE:
        .type           _ZN7cutlass13device_kernelINS_4gemm6kernel13GemmUniversalIN4cute5tupleIJiiiiEEENS1_10collective13CollectiveMmaINS1_34MainloopSm90TmaGmmaWarpSpecializedILi7ENS5_IJNS4_1CILi1EEENSA_ILi2EEESB_EEENS1_35KernelTmaWarpSpecializedCooperativeEEENS5_IJNSA_ILi128EEESG_NSA_ILi64EEEEEENS_6half_tENS5_IJlSB_lEEESJ_SK_NS4_8TiledMMAINS4_8MMA_AtomIJNS4_4SM904GMMA26MMA_64x128x16_F32F16F16_SSILNSO_5MajorE0ELSQ_0ELNSO_7ScaleInE1ELSR_1EEEEEENS4_6LayoutINS5_IJSC_SB_SB_EEENS5_IJSB_NSA_ILi0EEESW_EEEEENS5_IJNS4_10UnderscoreESZ_SZ_EEEEENS4_23SM90_TMA_LOAD_MULTICASTENS4_14ComposedLayoutINS4_7SwizzleILi3ELi4ELi3EEENS4_18smem_ptr_flag_bitsILi16EEENSU_INS5_IJNSA_ILi8EEESH_EEENS5_IJSH_SB_EEEEEEEvNS4_8identityENS4_13SM90_TMA_LOADES1C_vS1D_EENS_8epilogue10collective6detail29Sm90TmaWarpSpecializedAdapterINS1H_15DefaultEpilogueISJ_SK_SK_NS1G_6thread17LinearCombinationISJ_Li1EffLNS1L_9ScaleType4KindE0ELNS_15FloatRoundStyleE2ESJ_EENS1_15EpilogueDefaultEEEEEvvEEEEvNT_6ParamsE,@function
        .size           _ZN7cutlass13device_kernelINS_4gemm6kernel13GemmUniversalIN4cute5tupleIJiiiiEEENS1_10collective13CollectiveMmaINS1_34MainloopSm90TmaGmmaWarpSpecializedILi7ENS5_IJNS4_1CILi1EEENSA_ILi2EEESB_EEENS1_35KernelTmaWarpSpecializedCooperativeEEENS5_IJNSA_ILi128EEESG_NSA_ILi64EEEEEENS_6half_tENS5_IJlSB_lEEESJ_SK_NS4_8TiledMMAINS4_8MMA_AtomIJNS4_4SM904GMMA26MMA_64x128x16_F32F16F16_SSILNSO_5MajorE0ELSQ_0ELNSO_7ScaleInE1ELSR_1EEEEEENS4_6LayoutINS5_IJSC_SB_SB_EEENS5_IJSB_NSA_ILi0EEESW_EEEEENS5_IJNS4_10UnderscoreESZ_SZ_EEEEENS4_23SM90_TMA_LOAD_MULTICASTENS4_14ComposedLayoutINS4_7SwizzleILi3ELi4ELi3EEENS4_18smem_ptr_flag_bitsILi16EEENSU_INS5_IJNSA_ILi8EEESH_EEENS5_IJSH_SB_EEEEEEEvNS4_8identityENS4_13SM90_TMA_LOADES1C_vS1D_EENS_8epilogue10collective6detail29Sm90TmaWarpSpecializedAdapterINS1H_15DefaultEpilogueISJ_SK_SK_NS1G_6thread17LinearCombinationISJ_Li1EffLNS1L_9ScaleType4KindE0ELNS_15FloatRoundStyleE2ESJ_EENS1_15EpilogueDefaultEEEEEvvEEEEvNT_6ParamsE,(.L_x_205 - _ZN7cutlass13device_kernelINS_4gemm6kernel13GemmUniversalIN4cute5tupleIJiiiiEEENS1_10collective13CollectiveMmaINS1_34MainloopSm90TmaGmmaWarpSpecializedILi7ENS5_IJNS4_1CILi1EEENSA_ILi2EEESB_EEENS1_35KernelTmaWarpSpecializedCooperativeEEENS5_IJNSA_ILi128EEESG_NSA_ILi64EEEEEENS_6half_tENS5_IJlSB_lEEESJ_SK_NS4_8TiledMMAINS4_8MMA_AtomIJNS4_4SM904GMMA26MMA_64x128x16_F32F16F16_SSILNSO_5MajorE0ELSQ_0ELNSO_7ScaleInE1ELSR_1EEEEEENS4_6LayoutINS5_IJSC_SB_SB_EEENS5_IJSB_NSA_ILi0EEESW_EEEEENS5_IJNS4_10UnderscoreESZ_SZ_EEEEENS4_23SM90_TMA_LOAD_MULTICASTENS4_14ComposedLayoutINS4_7SwizzleILi3ELi4ELi3EEENS4_18smem_ptr_flag_bitsILi16EEENSU_INS5_IJNSA_ILi8EEESH_EEENS5_IJSH_SB_EEEEEEEvNS4_8identityENS4_13SM90_TMA_LOADES1C_vS1D_EENS_8epilogue10collective6detail29Sm90TmaWarpSpecializedAdapterINS1H_15DefaultEpilogueISJ_SK_SK_NS1G_6thread17LinearCombinationISJ_Li1EffLNS1L_9ScaleType4KindE0ELNS_15FloatRoundStyleE2ESJ_EENS1_15EpilogueDefaultEEEEEvvEEEEvNT_6ParamsE)
        .other          _ZN7cutlass13device_kernelINS_4gemm6kernel13GemmUniversalIN4cute5tupleIJiiiiEEENS1_10collective13CollectiveMmaINS1_34MainloopSm90TmaGmmaWarpSpecializedILi7ENS5_IJNS4_1CILi1EEENSA_ILi2EEESB_EEENS1_35KernelTmaWarpSpecializedCooperativeEEENS5_IJNSA_ILi128EEESG_NSA_ILi64EEEEEENS_6half_tENS5_IJlSB_lEEESJ_SK_NS4_8TiledMMAINS4_8MMA_AtomIJNS4_4SM904GMMA26MMA_64x128x16_F32F16F16_SSILNSO_5MajorE0ELSQ_0ELNSO_7ScaleInE1ELSR_1EEEEEENS4_6LayoutINS5_IJSC_SB_SB_EEENS5_IJSB_NSA_ILi0EEESW_EEEEENS5_IJNS4_10UnderscoreESZ_SZ_EEEEENS4_23SM90_TMA_LOAD_MULTICASTENS4_14ComposedLayoutINS4_7SwizzleILi3ELi4ELi3EEENS4_18smem_ptr_flag_bitsILi16EEENSU_INS5_IJNSA_ILi8EEESH_EEENS5_IJSH_SB_EEEEEEEvNS4_8identityENS4_13SM90_TMA_LOADES1C_vS1D_EENS_8epilogue10collective6detail29Sm90TmaWarpSpecializedAdapterINS1H_15DefaultEpilogueISJ_SK_SK_NS1G_6thread17LinearCombinationISJ_Li1EffLNS1L_9ScaleType4KindE0ELNS_15FloatRoundStyleE2ESJ_EENS1_15EpilogueDefaultEEEEEvvEEEEvNT_6ParamsE,@"STO_CUDA_ENTRY STV_DEFAULT"
_ZN7cutlass13device_kernelINS_4gemm6kernel13GemmUniversalIN4cute5tupleIJiiiiEEENS1_10collective13CollectiveMmaINS1_34MainloopSm90TmaGmmaWarpSpecializedILi7ENS5_IJNS4_1CILi1EEENSA_ILi2EEESB_EEENS1_35KernelTmaWarpSpecializedCooperativeEEENS5_IJNSA_ILi128EEESG_NSA_ILi64EEEEEENS_6half_tENS5_IJlSB_lEEESJ_SK_NS4_8TiledMMAINS4_8MMA_AtomIJNS4_4SM904GMMA26MMA_64x128x16_F32F16F16_SSILNSO_5MajorE0ELSQ_0ELNSO_7ScaleInE1ELSR_1EEEEEENS4_6LayoutINS5_IJSC_SB_SB_EEENS5_IJSB_NSA_ILi0EEESW_EEEEENS5_IJNS4_10UnderscoreESZ_SZ_EEEEENS4_23SM90_TMA_LOAD_MULTICASTENS4_14ComposedLayoutINS4_7SwizzleILi3ELi4ELi3EEENS4_18smem_ptr_flag_bitsILi16EEENSU_INS5_IJNSA_ILi8EEESH_EEENS5_IJSH_SB_EEEEEEEvNS4_8identityENS4_13SM90_TMA_LOADES1C_vS1D_EENS_8epilogue10collective6detail29Sm90TmaWarpSpecializedAdapterINS1H_15DefaultEpilogueISJ_SK_SK_NS1G_6thread17LinearCombinationISJ_Li1EffLNS1L_9ScaleType4KindE0ELNS_15FloatRoundStyleE2ESJ_EENS1_15EpilogueDefaultEEEEEvvEEEEvNT_6ParamsE:
[----:B------:R-:W0:Y:S01]  /*0000*/  LDC R1, c[0x0][0x28] ;  /* 0x00000a00ff017b82 */ /* 0x000e220000000800 */
[----:B------:R-:W1:Y:S01]  /*0010*/  S2R R94, SR_TID.X ;  /* 0x00000000005e7919 */ /* 0x000e620000002100 */
[----:B------:R-:W-:Y:S01]  /*0020*/  ELECT P0, URZ, PT ;  /* 0x00000000003f782f */ /* 0x000fe20003800000 */
[----:B------:R-:W-:Y:S01]  /*0030*/  BSSY B0, `(.L_x_0) ;  /* 0x000000f000007945 */ /* 0x000fe20003800000 */
[--C-:B-1----:R-:W-:Y:S02]  /*0040*/  SHF.R.U32.HI R0, RZ, 0x5, R94.reuse ;  /* 0x00000005ff007819 */ /* 0x102fe4000001165e */
[----:B------:R-:W-:-:S03]  /*0050*/  SHF.R.U32.HI R6, RZ, 0x7, R94 ;  /* 0x00000007ff067819 */ /* 0x000fc6000001165e */
[----:B------:R-:W1:Y:S04]  /*0060*/  SHFL.IDX PT, R3, R0, RZ, 0x1f ;  /* 0x00001fff00037589 */ /* 0x000e6800000e0000 */
[----:B------:R2:W3:Y:S01]  /*0070*/  SHFL.IDX PT, R2, R6, RZ, 0x1f ;  /* 0x00001fff06027589 */ /* 0x0004e200000e0000 */
[----:B-1----:R-:W-:-:S13]  /*0080*/  ISETP.NE.OR P0, PT, R3, RZ, !P0 ;  /* 0x000000ff0300720c */ /* 0x002fda0004705670 */
[----:B0-23--:R-:W-:Y:S05]  /*0090*/  @P0 BRA `(.L_x_1) ;  /* 0x0000000000200947 */ /* 0x00dfea0003800000 */
[----:B------:R-:W-:Y:S02]  /*00a0*/  ULDC.64 UR4, c[0x0][0x198] ;  /* 0x0000660000047ab9 */ /* 0x000fe40000000a00 */
[----:B------:R-:W-:Y:S02]  /*00b0*/  UIADD3 UR6, UP0, UR4, 0xf0, URZ ;  /* 0x000000f004067890 */ /* 0x000fe4000ff1e03f */
[----:B------:R-:W-:Y:S02]  /*00c0*/  UIADD3 UR4, UP1, UR4, 0x1f0, URZ ;  /* 0x000001f004047890 */ /* 0x000fe4000ff3e03f */
[----:B------:R-:W-:Y:S02]  /*00d0*/  UIADD3.X UR7, URZ, UR5, URZ, UP0, !UPT ;  /* 0x000000053f077290 */ /* 0x000fe400087fe43f */
[----:B------:R-:W-:-:S07]  /*00e0*/  UIADD3.X UR5, URZ, UR5, URZ, UP1, !UPT ;  /* 0x000000053f057290 */ /* 0x000fce0008ffe43f */
[----:B------:R0:W-:Y:S02]  /*00f0*/  UTMACCTL.PF [UR6] ;  /* 0x00000000060079b9 */ /* 0x0001e40008040000 */
[----:B------:R0:W-:Y:S02]  /*0100*/  UTMACCTL.PF [UR4] ;  /* 0x00000000040079b9 */ /* 0x0001e40008040000 */
[----:B0-----:R-:W-:Y:S01]  /*0110*/  NOP ;  /* 0x0000000000007918 */ /* 0x001fe20000000000 */
.L_x_1:
[----:B------:R-:W-:Y:S05]  /*0120*/  BSYNC B0 ;  /* 0x0000000000007941 */ /* 0x000fea0003800000 */
.L_x_0:
[----:B------:R-:W0:Y:S02]  /*0130*/  SHFL.IDX PT, R5, R0, RZ, 0x1f ;  /* 0x00001fff00057589 */ /* 0x000e2400000e0000 */
[----:B0-----:R-:W-:-:S13]  /*0140*/  ISETP.NE.AND P0, PT, R5, RZ, PT ;  /* 0x000000ff0500720c */ /* 0x001fda0003f05270 */
[----:B------:R-:W-:Y:S05]  /*0150*/  @P0 BRA `(.L_x_2) ;  /* 0x0000000000700947 */ /* 0x000fea0003800000 */
[----:B------:R-:W0:Y:S01]  /*0160*/  S2UR UR8, SR_CgaCtaId ;  /* 0x00000000000879c3 */ /* 0x000e220000008800 */
[----:B------:R-:W-:Y:S01]  /*0170*/  UMOV UR4, 0x400 ;  /* 0x0000040000047882 */ /* 0x000fe20000000000 */
[----:B------:R-:W-:Y:S01]  /*0180*/  UMOV UR5, 0x1 ;  /* 0x0000000100057882 */ /* 0x000fe20000000000 */
[----:B------:R-:W-:Y:S01]  /*0190*/  UMOV UR6, 0x4 ;  /* 0x0000000400067882 */ /* 0x000fe20000000000 */
[----:B------:R-:W-:Y:S01]  /*01a0*/  ELECT P0, URZ, PT ;  /* 0x00000000003f782f */ /* 0x000fe20003800000 */
[----:B------:R-:W-:-:S04]  /*01b0*/  UIADD3 UR6, -UR6, 0x100000, URZ ;  /* 0x0010000006067890 */ /* 0x000fc8000fffe13f */
[----:B------:R-:W-:Y:S02]  /*01c0*/  USHF.L.U32 UR7, UR6, 0xb, URZ ;  /* 0x0000000b06077899 */ /* 0x000fe4000800063f */
[----:B------:R-:W-:Y:S02]  /*01d0*/  USHF.L.U32 UR6, UR6, 0x1, URZ ;  /* 0x0000000106067899 */ /* 0x000fe4000800063f */
[----:B0-----:R-:W-:Y:S02]  /*01e0*/  ULEA UR8, UR8, UR4, 0x18 ;  /* 0x0000000408087291 */ /* 0x001fe4000f8ec03f */
[----:B------:R-:W-:-:S04]  /*01f0*/  UIADD3 UR4, -UR5, 0x100000, URZ ;  /* 0x0010000005047890 */ /* 0x000fc8000fffe13f */
[----:B------:R-:W-:Y:S02]  /*0200*/  USHF.L.U32 UR5, UR4, 0xb, URZ ;  /* 0x0000000b04057899 */ /* 0x000fe4000800063f */
[----:B------:R-:W-:Y:S01]  /*0210*/  USHF.L.U32 UR4, UR4, 0x1, URZ ;  /* 0x0000000104047899 */ /* 0x000fe2000800063f */
[----:B------:R-:W0:Y:S11]  /*0220*/  FENCE.VIEW.ASYNC.S ;  /* 0x00000000000073c6 */ /* 0x000e360000000000 */
[----:B0-----:R0:W1:Y:S01]  /*0230*/  SYNCS.EXCH.64 URZ, [UR8], UR4 ;  /* 0x00000004083f75b2 */ /* 0x0010620008000100 */
[----:B------:R0:W2:Y:S01]  /*0240*/  SYNCS.EXCH.64 URZ, [UR8+0x38], UR6 ;  /* 0x00003806083f75b2 */ /* 0x0000a20008000100 */
[----:B------:R0:W3:Y:S01]  /*0250*/  SYNCS.EXCH.64 URZ, [UR8+0x8], UR4 ;  /* 0x00000804083f75b2 */ /* 0x0000e20008000100 */
[----:B------:R0:W4:Y:S01]  /*0260*/  SYNCS.EXCH.64 URZ, [UR8+0x40], UR6 ;  /* 0x00004006083f75b2 */ /* 0x0001220008000100 */
[----:B------:R0:W0:Y:S01]  /*0270*/  SYNCS.EXCH.64 URZ, [UR8+0x10], UR4 ;  /* 0x00001004083f75b2 */ /* 0x0000220008000100 */
        /* <DEDUP_REMOVED lines=9> */
[----:B------:R-:W-:Y:S01]  /*0310*/  NOP ;  /* 0x0000000000007918 */ /* 0x000fe20000000000 */
.L_x_2:
[----:B------:R-:W-:Y:S01]  /*0320*/  SHF.R.S32.HI R7, RZ, 0x1f, R94 ;  /* 0x0000001fff077819 */ /* 0x000fe2000001145e */
[----:B------:R-:W5:Y:S01]  /*0330*/  SHFL.IDX PT, R0, R0, RZ, 0x1f ;  /* 0x00001fff00007589 */ /* 0x000f6200000e0000 */
[----:B0-----:R-:W0:Y:S01]  /*0340*/  S2UR UR8, SR_CTAID.X ;  /* 0x00000000000879c3 */ /* 0x001e220000002500 */
[----:B------:R-:W-:Y:S02]  /*0350*/  ELECT P0, URZ, PT ;  /* 0x00000000003f782f */ /* 0x000fe40003800000 */
[----:B------:R-:W-:Y:S01]  /*0360*/  LEA.HI R7, R7, R94, RZ, 0x7 ;  /* 0x0000005e07077211 */ /* 0x000fe200078f38ff */
[----:B------:R-:W1:Y:S01]  /*0370*/  S2R R4, SR_CTAID.Y ;  /* 0x0000000000047919 */ /* 0x000e620000002600 */
[----:B------:R-:W-:Y:S01]  /*0380*/  ULDC UR4, c[0x0][0x154] ;  /* 0x0000550000047ab9 */ /* 0x000fe20000000800 */
[----:B------:R-:W-:Y:S01]  /*0390*/  NOP ;  /* 0x0000000000007918 */ /* 0x000fe20000000000 */
[----:B------:R-:W-:Y:S01]  /*03a0*/  LOP3.LUT R7, R7, 0xffffff80, RZ, 0xc0, !PT ;  /* 0xffffff8007077812 */ /* 0x000fe200078ec0ff */
[----:B------:R-:W-:Y:S01]  /*03b0*/  NOP ;  /* 0x0000000000007918 */ /* 0x000fe20000000000 */
[----:B------:R-:W2:Y:S03]  /*03c0*/  LDC R14, c[0x0][0x140] ;  /* 0x00005000ff0e7b82 */ /* 0x000ea60000000800 */
[----:B------:R-:W-:-:S05]  /*03d0*/  IMAD.IADD R7, R94, 0x1, -R7 ;  /* 0x000000015e077824 */ /* 0x000fca00078e0a07 */
[----:B------:R-:W-:Y:S01]  /*03e0*/  SHF.R.S32.HI R8, RZ, 0x1f, R7 ;  /* 0x0000001fff087819 */ /* 0x000fe20000011407 */
[----:B------:R-:W3:Y:S01]  /*03f0*/  LDC R12, c[0x0][0x144] ;  /* 0x00005100ff0c7b82 */ /* 0x000ee20000000800 */
[----:B------:R-:W-:Y:S02]  /*0400*/  LOP3.LUT P2, RZ, R7, 0x7, RZ, 0xc0, !PT ;  /* 0x0000000707ff7812 */ /* 0x000fe4000784c0ff */
[----:B------:R-:W-:Y:S02]  /*0410*/  LEA.HI R8, R8, R7, RZ, 0x3 ;  /* 0x0000000708087211 */ /* 0x000fe400078f18ff */
[----:B-----5:R-:W-:Y:S02]  /*0420*/  ISETP.NE.OR P0, PT, R0, RZ, !P0 ;  /* 0x000000ff0000720c */ /* 0x020fe40004705670 */
[--C-:B------:R-:W-:Y:S02]  /*0430*/  SHF.R.S32.HI R0, RZ, 0x3, R8.reuse ;  /* 0x00000003ff007819 */ /* 0x100fe40000011408 */
[----:B------:R-:W-:-:S02]  /*0440*/  SHF.R.S32.HI R9, RZ, 0x1f, R8 ;  /* 0x0000001fff097819 */ /* 0x000fc40000011408 */
[----:B------:R-:W-:Y:S02]  /*0450*/  SHF.R.S32.HI R8, RZ, 0x1f, R5 ;  /* 0x0000001fff087819 */ /* 0x000fe40000011405 */
[----:B------:R-:W-:Y:S02]  /*0460*/  LEA.HI R9, R9, R0, RZ, 0x2 ;  /* 0x0000000009097211 */ /* 0x000fe400078f10ff */
[----:B------:R-:W-:Y:S02]  /*0470*/  LEA.HI R8, R8, R5, RZ, 0x2 ;  /* 0x0000000508087211 */ /* 0x000fe400078f10ff */
[----:B-1----:R-:W-:Y:S01]  /*0480*/  I2FP.F32.U32 R11, R4 ;  /* 0x00000004000b7245 */ /* 0x002fe20000201000 */
[----:B------:R-:W-:Y:S01]  /*0490*/  VOTEU.ALL UP0, P0 ;  /* 0x00000000003f7886 */ /* 0x000fe20000000000 */
[----:B------:R-:W-:Y:S01]  /*04a0*/  LOP3.LUT R10, R8, 0x3ffffffc, RZ, 0xc0, !PT ;  /* 0x3ffffffc080a7812 */ /* 0x000fe200078ec0ff */
[----:B------:R-:W-:Y:S01]  /*04b0*/  VOTEU.ALL UP1, P0 ;  /* 0x00000000003f7886 */ /* 0x000fe20000020000 */
[----:B------:R-:W-:Y:S01]  /*04c0*/  LOP3.LUT R9, R9, 0xfffffffc, RZ, 0xc0, !PT ;  /* 0xfffffffc09097812 */ /* 0x000fe200078ec0ff */
[----:B------:R-:W-:Y:S01]  /*04d0*/  FMUL R13, R11, UR4 ;  /* 0x000000040b0d7c20 */ /* 0x000fe20008400000 */
[----:B------:R-:W1:Y:S01]  /*04e0*/  @!UP0 S2UR UR7, SR_CgaCtaId ;  /* 0x00000000000789c3 */ /* 0x000e620000008800 */
[----:B------:R-:W-:Y:S01]  /*04f0*/  IMAD.IADD R11, R5, 0x1, -R10 ;  /* 0x00000001050b7824 */ /* 0x000fe200078e0a0a */
[----:B0-----:R-:W-:Y:S01]  /*0500*/  I2FP.F32.U32 R10, UR8 ;  /* 0x00000008000a7c45 */ /* 0x001fe20008201000 */
[----:B------:R-:W-:Y:S01]  /*0510*/  IMAD.IADD R8, R0, 0x1, -R9 ;  /* 0x0000000100087824 */ /* 0x000fe200078e0a09 */
[----:B------:R-:W-:Y:S01]  /*0520*/  ULDC UR4, c[0x0][0x150] ;  /* 0x0000540000047ab9 */ /* 0x000fe20000000800 */
[----:B------:R-:W0:Y:S01]  /*0530*/  F2I.U32.TRUNC.NTZ R13, R13 ;  /* 0x0000000d000d7305 */ /* 0x000e22000020f000 */
[----:B------:R-:W-:Y:S01]  /*0540*/  SHF.R.S32.HI R0, RZ, 0x1f, R3 ;  /* 0x0000001fff007819 */ /* 0x000fe20000011403 */
[----:B------:R-:W-:Y:S01]  /*0550*/  FMUL R10, R10, UR4 ;  /* 0x000000040a0a7c20 */ /* 0x000fe20008400000 */
[----:B------:R-:W5:Y:S01]  /*0560*/  LDC R9, c[0x0][0x148] ;  /* 0x00005200ff097b82 */ /* 0x000f620000000800 */
[----:B------:R-:W-:Y:S01]  /*0570*/  IMAD R8, R11, 0x4, R8 ;  /* 0x000000040b087824 */ /* 0x000fe200078e0208 */
[----:B------:R-:W-:Y:S01]  /*0580*/  LEA.HI R0, R0, R3, RZ, 0x2 ;  /* 0x0000000300007211 */ /* 0x000fe200078f10ff */
[----:B------:R-:W-:Y:S01]  /*0590*/  UMOV UR4, 0x20 ;  /* 0x0000002000047882 */ /* 0x000fe20000000000 */
[----:B------:R-:W-:Y:S01]  /*05a0*/  @!UP0 UMOV UR6, 0x400 ;  /* 0x0000040000068882 */ /* 0x000fe20000000000 */
[----:B------:R-:W4:Y:S01]  /*05b0*/  F2I.U32.TRUNC.NTZ R10, R10 ;  /* 0x0000000a000a7305 */ /* 0x000f22000020f000 */
[----:B------:R-:W-:Y:S01]  /*05c0*/  LOP3.LUT R0, R0, 0xfffffffc, RZ, 0xc0, !PT ;  /* 0xfffffffc00007812 */ /* 0x000fe200078ec0ff */
[----:B------:R-:W-:Y:S01]  /*05d0*/  IMAD.SHL.U32 R19, R8, 0x4, RZ ;  /* 0x0000000408137824 */ /* 0x000fe200078e00ff */
[----:B------:R-:W-:-:S04]  /*05e0*/  @!UP0 UIADD3 UR4, -UR4, 0x100000, URZ ;  /* 0x0010000004048890 */ /* 0x000fc8000fffe13f */
[----:B------:R-:W-:Y:S02]  /*05f0*/  @!UP0 USHF.L.U32 UR5, UR4, 0xb, URZ ;  /* 0x0000000b04058899 */ /* 0x000fe4000800063f */
[----:B------:R-:W-:Y:S01]  /*0600*/  @!UP0 USHF.L.U32 UR4, UR4, 0x1, URZ ;  /* 0x0000000104048899 */ /* 0x000fe2000800063f */
[----:B--2---:R-:W-:Y:S01]  /*0610*/  ISETP.EQ.U32.AND P3, PT, R14, 0x1, PT ;  /* 0x000000010e00780c */ /* 0x004fe20003f62070 */
[----:B------:R-:W-:Y:S01]  /*0620*/  IMAD.IADD R3, R3, 0x1, -R0 ;  /* 0x0000000103037824 */ /* 0x000fe200078e0a00 */
[----:B------:R-:W-:Y:S01]  /*0630*/  LOP3.LUT R19, R8, 0xc, R19, 0x78, !PT ;  /* 0x0000000c08137812 */ /* 0x000fe200078e7813 */
[----:B0-----:R-:W-:Y:S02]  /*0640*/  IMAD.MOV R20, RZ, RZ, -R13 ;  /* 0x000000ffff147224 */ /* 0x001fe400078e0a0d */
[----:B------:R-:W-:Y:S01]  /*0650*/  VIADD R8, R2, 0xffffffff ;  /* 0xffffffff02087836 */ /* 0x000fe20000000000 */
[----:B-1----:R-:W-:Y:S01]  /*0660*/  @!UP0 ULEA UR6, UR7, UR6, 0x18 ;  /* 0x0000000607068291 */ /* 0x002fe2000f8ec03f */
[----:B------:R-:W-:Y:S01]  /*0670*/  ISETP.NE.AND P1, PT, R3, 0x3, PT ;  /* 0x000000030300780c */ /* 0x000fe20003f25270 */
[----:B------:R-:W-:Y:S01]  /*0680*/  VOTEU.ALL UP0, P0 ;  /* 0x00000000003f7886 */ /* 0x000fe20000000000 */
[----:B------:R-:W-:Y:S01]  /*0690*/  ISETP.LT.U32.AND P0, PT, R19, 0x2, !P2 ;  /* 0x000000021300780c */ /* 0x000fe20005701070 */
[----:B----4-:R-:W-:Y:S01]  /*06a0*/  IMAD.MOV R7, RZ, RZ, -R10 ;  /* 0x000000ffff077224 */ /* 0x010fe200078e0a0a */
[----:B------:R-:W-:-:S02]  /*06b0*/  ISETP.EQ.OR P1, PT, R3, RZ, !P1 ;  /* 0x000000ff0300720c */ /* 0x000fc40004f22670 */
[----:B------:R-:W-:Y:S01]  /*06c0*/  ISETP.GE.U32.AND P5, PT, R8, 0x2, PT ;  /* 0x000000020800780c */ /* 0x000fe20003fa6070 */
[----:B-----5:R-:W-:Y:S01]  /*06d0*/  IMAD R0, R9, R20, R4 ;  /* 0x0000001409007224 */ /* 0x020fe200078e0204 */
[----:B------:R-:W-:Y:S01]  /*06e0*/  ISETP.EQ.AND P1, PT, R2, RZ, P1 ;  /* 0x000000ff0200720c */ /* 0x000fe20000f22270 */
[----:B---3--:R-:W-:Y:S01]  /*06f0*/  IMAD R7, R12, R7, UR8 ;  /* 0x000000080c077e24 */ /* 0x008fe2000f8e0207 */
[----:B------:R-:W-:Y:S01]  /*0700*/  ISETP.NE.AND P2, PT, R2, RZ, PT ;  /* 0x000000ff0200720c */ /* 0x000fe20003f45270 */
[----:B------:R-:W0:Y:S02]  /*0710*/  FENCE.VIEW.ASYNC.S ;  /* 0x00000000000073c6 */ /* 0x000e240000000000 */
[----:B0-----:R0:W1:Y:S01]  /*0720*/  @!UP0 SYNCS.EXCH.64 URZ, [UR6+0x80], UR4 ;  /* 0x00008004063f85b2 */ /* 0x0010620008000100 */
[----:B------:R-:W-:Y:S02]  /*0730*/  ISETP.NE.AND P4, PT, R0, R19, PT ;  /* 0x000000130000720c */ /* 0x000fe40003f85270 */
[----:B------:R-:W-:-:S02]  /*0740*/  SEL R18, RZ, 0x1, !P1 ;  /* 0x00000001ff127807 */ /* 0x000fc40004800000 */
[----:B------:R-:W-:Y:S02]  /*0750*/  ISETP.EQ.OR P4, PT, R7, RZ, !P4 ;  /* 0x000000ff0700720c */ /* 0x000fe40006782670 */
[----:B------:R-:W-:Y:S02]  /*0760*/  LOP3.LUT R0, R94, 0x7f, RZ, 0xc0, !PT ;  /* 0x0000007f5e007812 */ /* 0x000fe400078ec0ff */
[----:B------:R-:W-:Y:S02]  /*0770*/  PLOP3.LUT P0, PT, P0, P4, PT, 0x80, 0x0 ;  /* 0x000000000000781c */ /* 0x000fe40000709070 */
[----:B------:R-:W-:Y:S02]  /*0780*/  SEL R18, R18, 0x2, P5 ;  /* 0x0000000212127807 */ /* 0x000fe40002800000 */
[----:B------:R-:W-:Y:S01]  /*0790*/  P2R R102, PR, RZ, 0x1 ;  /* 0x00000001ff667803 */ /* 0x000fe20000000000 */
[----:B------:R0:W2:Y:S01]  /*07a0*/  @!UP1 SYNCS.EXCH.64 URZ, [UR6+0x88], UR4 ;  /* 0x00008804063f95b2 */ /* 0x0000a20008000100 */
[----:B------:R-:W-:Y:S01]  /*07b0*/  NOP ;  /* 0x0000000000007918 */ /* 0x000fe20000000000 */
[----:B------:R-:W-:Y:S06]  /*07c0*/  @!P3 BRA `(.L_x_3) ;  /* 0x000000000008b947 */ /* 0x000fec0003800000 */
[----:B-12---:R-:W-:Y:S01]  /*07d0*/  UCGABAR_ARV ;  /* 0x00000000000079c7 */ /* 0x006fe20008000000 */
[----:B------:R-:W-:Y:S05]  /*07e0*/  BRA `(.L_x_4) ;  /* 0x0000000000047947 */ /* 0x000fea0003800000 */
.L_x_3:
[----:B-12---:R-:W-:Y:S01]  /*07f0*/  NOP ;  /* 0x0000000000007918 */ /* 0x006fe20000000000 */
.L_x_4:
[----:B------:R-:W1:Y:S01]  /*0800*/  LDC R2, c[0x0][0x65c] ;  /* 0x00019700ff027b82 */ /* 0x000e620000000800 */
[----:B------:R-:W-:Y:S02]  /*0810*/  IMAD.U32 R10, RZ, RZ, UR8 ;  /* 0x00000008ff0a7e24 */ /* 0x000fe4000f8e00ff */
[----:B------:R-:W-:Y:S01]  /*0820*/  IMAD.MOV.U32 R11, RZ, RZ, RZ ;  /* 0x000000ffff0b7224 */ /* 0x000fe200078e00ff */
[----:B-1----:R-:W-:-:S04]  /*0830*/  ISETP.NE.AND P1, PT, R2, 0x1, PT ;  /* 0x000000010200780c */ /* 0x002fc80003f25270 */
[----:B------:R-:W-:-:S09]  /*0840*/  P2R R5, PR, RZ, 0x2 ;  /* 0x00000002ff057803 */ /* 0x000fd20000000000 */
[----:B------:R-:W1:Y:S01]  /*0850*/  @P1 LDC R17, c[0x0][0x10] ;  /* 0x00000400ff111b82 */ /* 0x000e620000000800 */
[----:B------:R-:W-:Y:S02]  /*0860*/  @P1 IMAD.MOV.U32 R5, RZ, RZ, RZ ;  /* 0x000000ffff051224 */ /* 0x000fe400078e00ff */
[----:B------:R-:W-:-:S05]  /*0870*/  @P1 IMAD.MOV.U32 R15, RZ, RZ, RZ ;  /* 0x000000ffff0f1224 */ /* 0x000fca00078e00ff */
[----:B------:R-:W2:Y:S01]  /*0880*/  @!P1 LDC R13, c[0x0][0xc] ;  /* 0x00000300ff0d9b82 */ /* 0x000ea20000000800 */
[----:B0-----:R-:W-:Y:S01]  /*0890*/  ULDC UR4, c[0x0][0xc] ;  /* 0x0000030000047ab9 */ /* 0x001fe20000000800 */
[----:B------:R-:W-:Y:S01]  /*08a0*/  ULDC UR5, c[0x0][0x10] ;  /* 0x0000040000057ab9 */ /* 0x000fe20000000800 */
[----:B------:R-:W-:Y:S01]  /*08b0*/  ULDC UR6, c[0x0][0x14] ;  /* 0x0000050000067ab9 */ /* 0x000fe20000000800 */
[----:B------:R-:W-:-:S04]  /*08c0*/  UIMAD.WIDE.U32 UR4, UR4, UR5, URZ ;  /* 0x00000005040472a5 */ /* 0x000fc8000f8e003f */
[----:B------:R-:W-:Y:S02]  /*08d0*/  UIMAD.WIDE.U32 UR36, UR4, UR6, URZ ;  /* 0x00000006042472a5 */ /* 0x000fe4000f8e003f */
[----:B------:R-:W-:-:S04]  /*08e0*/  UIMAD UR42, UR5, UR6, URZ ;  /* 0x00000006052a72a4 */ /* 0x000fc8000f8e023f */
[----:B------:R-:W-:Y:S01]  /*08f0*/  UIADD3 UR42, UR37, UR42, URZ ;  /* 0x0000002a252a7290 */ /* 0x000fe2000fffe03f */
[----:B-1----:R-:W-:-:S04]  /*0900*/  @P1 IMAD.WIDE.U32 R16, R17, UR8, R4 ;  /* 0x0000000811101c25 */ /* 0x002fc8000f8e0004 */
[----:B------:R-:W-:Y:S02]  /*0910*/  @P1 IMAD.IADD R17, R17, 0x1, R15 ;  /* 0x0000000111111824 */ /* 0x000fe400078e020f */
[----:B--2---:R-:W-:-:S04]  /*0920*/  @!P1 IMAD.WIDE.U32 R10, R4, R13, R10 ;  /* 0x0000000d040a9225 */ /* 0x004fc800078e000a */
[----:B------:R-:W-:Y:S02]  /*0930*/  @!P1 IMAD.MOV.U32 R16, RZ, RZ, R10 ;  /* 0x000000ffff109224 */ /* 0x000fe400078e000a */
[----:B------:R-:W-:Y:S01]  /*0940*/  @!P1 IMAD.MOV.U32 R17, RZ, RZ, R11 ;  /* 0x000000ffff119224 */ /* 0x000fe200078e000b */
[----:B------:R-:W-:Y:S06]  /*0950*/  @!P3 BRA `(.L_x_5) ;  /* 0x00000000000cb947 */ /* 0x000fec0003800000 */
[----:B------:R-:W-:Y:S01]  /*0960*/  UCGABAR_WAIT ;  /* 0x0000000000007dc7 */ /* 0x000fe20008000000 */
[----:B------:R-:W-:Y:S01]  /*0970*/  CCTL.IVALL ;  /* 0x00000000ff00798f */ /* 0x000fe20002000000 */
[----:B------:R-:W-:Y:S05]  /*0980*/  BRA `(.L_x_6) ;  /* 0x0000000000047947 */ /* 0x000fea0003800000 */
.L_x_5:
[----:B------:R-:W-:Y:S06]  /*0990*/  BAR.SYNC.DEFER_BLOCKING 0x0 ;  /* 0x0000000000007b1d */ /* 0x000fec0000010000 */
.L_x_6:
[----:B------:R-:W-:Y:S05]  /*09a0*/  @!P2 BRA `(.L_x_7) ;  /* 0x0000005c00aca947 */ /* 0x000fea0003800000 */
[----:B------:R-:W-:-:S13]  /*09b0*/  ISETP.GT.U32.AND P0, PT, R8, 0x1, PT ;  /* 0x000000010800780c */ /* 0x000fda0003f04070 */
[----:B------:R-:W-:Y:S05]  /*09c0*/  @P0 EXIT ;  /* 0x000000000000094d */ /* 0x000fea0003800000 */
[----:B------:R-:W-:Y:S01]  /*09d0*/  ULDC.64 UR4, c[0x0][0x650] ;  /* 0x0001940000047ab9 */ /* 0x000fe20000000a00 */
[----:B------:R-:W-:Y:S01]  /*09e0*/  PRMT R3, RZ, 0x7610, R3 ;  /* 0x00007610ff037816 */ /* 0x000fe20000000003 */
[----:B------:R-:W-:Y:S01]  /*09f0*/  IMAD.MOV.U32 R101, RZ, RZ, -0x1 ;  /* 0xffffffffff657424 */ /* 0x000fe200078e00ff */
[----:B------:R-:W-:Y:S01]  /*0a00*/  ISETP.GE.U32.AND P0, PT, R16, UR4, PT ;  /* 0x0000000410007c0c */ /* 0x000fe2000bf06070 */
[----:B------:R-:W-:Y:S02]  /*0a10*/  IMAD.MOV.U32 R100, RZ, RZ, -0x1 ;  /* 0xffffffffff647424 */ /* 0x000fe400078e00ff */
[----:B------:R-:W-:Y:S01]  /*0a20*/  IMAD.MOV.U32 R99, RZ, RZ, -0x1 ;  /* 0xffffffffff637424 */ /* 0x000fe200078e00ff */
[----:B------:R-:W-:-:S13]  /*0a30*/  ISETP.GE.U32.AND.EX P0, PT, R17, UR5, PT, P0 ;  /* 0x0000000511007c0c */ /* 0x000fda000bf06100 */
[----:B------:R-:W-:Y:S05]  /*0a40*/  @P0 BRA `(.L_x_8) ;  /* 0x0000000400280947 */ /* 0x000fea0003800000 */
[----:B------:R-:W0:Y:S01]  /*0a50*/  LDC.64 R22, c[0x0][0x628] ;  /* 0x00018a00ff167b82 */ /* 0x000e220000000a00 */
[----:B------:R-:W-:Y:S02]  /*0a60*/  IMAD.MOV.U32 R10, RZ, RZ, R16 ;  /* 0x000000ffff0a7224 */ /* 0x000fe400078e0010 */
[----:B------:R-:W-:-:S05]  /*0a70*/  IMAD.MOV.U32 R11, RZ, RZ, R17 ;  /* 0x000000ffff0b7224 */ /* 0x000fca00078e0011 */
[----:B------:R-:W1:Y:S08]  /*0a80*/  LDC R8, c[0x0][0x630] ;  /* 0x00018c00ff087b82 */ /* 0x000e700000000800 */
[----:B------:R-:W2:Y:S01]  /*0a90*/  LDC.64 R24, c[0x0][0x620] ;  /* 0x00018800ff187b82 */ /* 0x000ea20000000a00 */
[----:B0-----:R-:W-:-:S04]  /*0aa0*/  ISETP.NE.U32.AND P0, PT, R22, RZ, PT ;  /* 0x000000ff1600720c */ /* 0x001fc80003f05070 */
[----:B------:R-:W-:-:S13]  /*0ab0*/  ISETP.NE.AND.EX P0, PT, R23, RZ, PT, P0 ;  /* 0x000000ff1700720c */ /* 0x000fda0003f05300 */
[----:B-12---:R-:W-:Y:S05]  /*0ac0*/  @!P0 BRA `(.L_x_9) ;  /* 0x0000000000288947 */ /* 0x006fea0003800000 */
[----:B------:R-:W0:Y:S02]  /*0ad0*/  LDC R3, c[0x0][0x634] ;  /* 0x00018d00ff037b82 */ /* 0x000e240000000800 */
[----:B0-----:R-:W-:-:S05]  /*0ae0*/  IADD3 R3, P0, R16, R3, RZ ;  /* 0x0000000310037210 */ /* 0x001fca0007f1e0ff */
[----:B------:R-:W-:-:S04]  /*0af0*/  IMAD.X R21, RZ, RZ, R17, P0 ;  /* 0x000000ffff157224 */ /* 0x000fc800000e0611 */
[----:B------:R-:W-:-:S04]  /*0b00*/  IMAD.WIDE.U32 R10, R21, R22, RZ ;  /* 0x00000016150a7225 */ /* 0x000fc800078e00ff */
[----:B------:R-:W-:-:S04]  /*0b10*/  IMAD.WIDE.U32 R12, P0, R3, R23, R10 ;  /* 0x00000017030c7225 */ /* 0x000fc8000780000a */
[----:B------:R-:W-:-:S04]  /*0b20*/  IMAD.WIDE.U32 R10, R3, R22, RZ ;  /* 0x00000016030a7225 */ /* 0x000fc800078e00ff */
[----:B------:R-:W-:Y:S01]  /*0b30*/  IMAD.X R15, RZ, RZ, RZ, P0 ;  /* 0x000000ffff0f7224 */ /* 0x000fe200000e06ff */
[----:B------:R-:W-:Y:S01]  /*0b40*/  IADD3 RZ, P0, R11, R12, RZ ;  /* 0x0000000c0bff7210 */ /* 0x000fe20007f1e0ff */
[----:B------:R-:W-:-:S04]  /*0b50*/  IMAD.MOV.U32 R14, RZ, RZ, R13 ;  /* 0x000000ffff0e7224 */ /* 0x000fc800078e000d */
[----:B------:R-:W-:-:S08]  /*0b60*/  IMAD.WIDE.U32.X R10, R21, R23, R14, P0 ;  /* 0x00000017150a7225 */ /* 0x000fd000000e040e */
.L_x_9:
[----:B------:R-:W0:Y:S01]  /*0b70*/  LDC.64 R28, c[0x0][0x640] ;  /* 0x00019000ff1c7b82 */ /* 0x000e220000000a00 */
[-CC-:B------:R-:W-:Y:S01]  /*0b80*/  SHF.R.U64 R99, R10, R8.reuse, R11.reuse ;  /* 0x000000080a637219 */ /* 0x180fe2000000120b */
[----:B------:R-:W-:Y:S01]  /*0b90*/  IMAD.MOV.U32 R23, RZ, RZ, 0x1 ;  /* 0x00000001ff177424 */ /* 0x000fe200078e00ff */
[----:B------:R-:W-:Y:S02]  /*0ba0*/  SHF.R.U32.HI R3, RZ, R8, R11 ;  /* 0x00000008ff037219 */ /* 0x000fe4000001160b */
[----:B------:R-:W-:-:S03]  /*0bb0*/  IADD3 R5, P0, RZ, -R99, RZ ;  /* 0x80000063ff057210 */ /* 0x000fc60007f1e0ff */
[----:B------:R-:W1:Y:S02]  /*0bc0*/  LDC R12, c[0x0][0x618] ;  /* 0x00018600ff0c7b82 */ /* 0x000e640000000800 */
[----:B------:R-:W-:Y:S02]  /*0bd0*/  IMAD.X R3, RZ, RZ, ~R3, P0 ;  /* 0x000000ffff037224 */ /* 0x000fe400000e0e03 */
[----:B------:R-:W-:-:S04]  /*0be0*/  IMAD.WIDE.U32 R10, R5, R24, R16 ;  /* 0x00000018050a7225 */ /* 0x000fc800078e0010 */
[----:B------:R-:W2:Y:S01]  /*0bf0*/  LDC R22, c[0x0][0x608] ;  /* 0x00018200ff167b82 */ /* 0x000ea20000000800 */
[----:B------:R-:W-:Y:S02]  /*0c00*/  IMAD R8, R3, R24, RZ ;  /* 0x0000001803087224 */ /* 0x000fe400078e02ff */
[----:B------:R-:W-:Y:S02]  /*0c10*/  IMAD.MOV.U32 R3, RZ, RZ, -0x1 ;  /* 0xffffffffff037424 */ /* 0x000fe400078e00ff */
[----:B------:R-:W-:-:S03]  /*0c20*/  IMAD R5, R5, R25, R8 ;  /* 0x0000001905057224 */ /* 0x000fc600078e0208 */
[----:B------:R-:W3:Y:S01]  /*0c30*/  LDC R26, c[0x0][0x658] ;  /* 0x00019600ff1a7b82 */ /* 0x000ee20000000800 */
[----:B------:R-:W-:Y:S01]  /*0c40*/  IMAD.IADD R5, R11, 0x1, R5 ;  /* 0x000000010b057824 */ /* 0x000fe200078e0205 */
[----:B0-----:R-:W-:-:S04]  /*0c50*/  ISETP.NE.U32.AND P0, PT, R28, RZ, PT ;  /* 0x000000ff1c00720c */ /* 0x001fc80003f05070 */
[----:B------:R-:W-:Y:S02]  /*0c60*/  ISETP.NE.AND.EX P0, PT, R29, RZ, PT, P0 ;  /* 0x000000ff1d00720c */ /* 0x000fe40003f05300 */
[----:B------:R-:W0:Y:S01]  /*0c70*/  LDC R24, c[0x0][0x600] ;  /* 0x00018000ff187b82 */ /* 0x000e220000000800 */
[-CC-:B-1----:R-:W-:Y:S02]  /*0c80*/  SHF.R.U64 R14, R10, R12.reuse, R5.reuse ;  /* 0x0000000c0a0e7219 */ /* 0x182fe40000001205 */
[----:B------:R-:W-:-:S05]  /*0c90*/  SHF.R.U32.HI R5, RZ, R12, R5 ;  /* 0x0000000cff057219 */ /* 0x000fca0000011605 */
[----:B------:R-:W1:Y:S01]  /*0ca0*/  LDC R15, c[0x0][0x648] ;  /* 0x00019200ff0f7b82 */ /* 0x000e620000000800 */
[-CC-:B--2---:R-:W-:Y:S02]  /*0cb0*/  SHF.R.U64 R27, R14, R22.reuse, R5.reuse ;  /* 0x000000160e1b7219 */ /* 0x184fe40000001205 */
[----:B------:R-:W-:Y:S01]  /*0cc0*/  SHF.R.U32.HI R5, RZ, R22, R5 ;  /* 0x00000016ff057219 */ /* 0x000fe20000011605 */
[----:B------:R-:W-:-:S04]  /*0cd0*/  IMAD R22, R9, R20, R4 ;  /* 0x0000001409167224 */ /* 0x000fc800078e0204 */
[----:B------:R-:W2:Y:S01]  /*0ce0*/  LDC R21, c[0x0][0x638] ;  /* 0x00018e00ff157b82 */ /* 0x000ea20000000800 */
[-CC-:B---3--:R-:W-:Y:S02]  /*0cf0*/  SHF.R.U64 R20, R27, R26.reuse, R5.reuse ;  /* 0x0000001a1b147219 */ /* 0x188fe40000001205 */
[-C--:B------:R-:W-:Y:S02]  /*0d00*/  SHF.L.U32 R3, R3, R26.reuse, RZ ;  /* 0x0000001a03037219 */ /* 0x080fe400000006ff */
[----:B------:R-:W-:Y:S01]  /*0d10*/  SHF.R.U32.HI R5, RZ, R26, R5 ;  /* 0x0000001aff057219 */ /* 0x000fe20000011605 */
[----:B------:R-:W-:Y:S01]  /*0d20*/  IMAD.MOV.U32 R4, RZ, RZ, R20 ;  /* 0x000000ffff047224 */ /* 0x000fe200078e0014 */
[----:B------:R-:W-:Y:S01]  /*0d30*/  LOP3.LUT R12, RZ, R3, RZ, 0x33, !PT ;  /* 0x00000003ff0c7212 */ /* 0x000fe200078e33ff */
[----:B------:R-:W3:Y:S01]  /*0d40*/  LDC R25, c[0x0][0x610] ;  /* 0x00018400ff197b82 */ /* 0x000ee20000000800 */
[----:B------:R-:W-:Y:S05]  /*0d50*/  @!P0 BRA `(.L_x_10) ;  /* 0x0000000000288947 */ /* 0x000fea0003800000 */
[----:B------:R-:W4:Y:S02]  /*0d60*/  LDC R3, c[0x0][0x64c] ;  /* 0x00019300ff037b82 */ /* 0x000f240000000800 */
[----:B----4-:R-:W-:-:S05]  /*0d70*/  IADD3 R3, P0, R20, R3, RZ ;  /* 0x0000000314037210 */ /* 0x010fca0007f1e0ff */
        /* <DEDUP_REMOVED lines=8> */
.L_x_10:
[----:B-1----:R-:W-:Y:S01]  /*0e00*/  SHF.R.U64 R4, R4, R15, R5 ;  /* 0x0000000f04047219 */ /* 0x002fe20000001205 */
[----:B0-----:R-:W-:Y:S01]  /*0e10*/  VIADD R5, R24, 0xffffffff ;  /* 0xffffffff18057836 */ /* 0x001fe20000000000 */
[----:B------:R-:W-:Y:S02]  /*0e20*/  SHF.L.U32 R3, R23, R26, RZ ;  /* 0x0000001a17037219 */ /* 0x000fe400000006ff */
[----:B------:R-:W-:Y:S01]  /*0e30*/  LOP3.LUT R12, R27, R12, RZ, 0xc0, !PT ;  /* 0x0000000c1b0c7212 */ /* 0x000fe200078ec0ff */
[----:B------:R-:W-:Y:S01]  /*0e40*/  IMAD.MOV R8, RZ, RZ, -R4 ;  /* 0x000000ffff087224 */ /* 0x000fe200078e0a04 */
[----:B------:R-:W-:-:S03]  /*0e50*/  SEL R7, R7, R22, !P1 ;  /* 0x0000001607077207 */ /* 0x000fc60004800000 */
[----:B------:R-:W-:Y:S01]  /*0e60*/  IMAD R12, R3, R4, R12 ;  /* 0x00000004030c7224 */ /* 0x000fe200078e020c */
[----:B------:R-:W-:Y:S01]  /*0e70*/  LOP3.LUT R4, R14, R5, RZ, 0xc0, !PT ;  /* 0x000000050e047212 */ /* 0x000fe200078ec0ff */
[----:B--2---:R-:W-:Y:S02]  /*0e80*/  IMAD R3, R8, R21, R20 ;  /* 0x0000001508037224 */ /* 0x004fe400078e0214 */
[----:B---3--:R-:W-:Y:S02]  /*0e90*/  IMAD R7, R12, R25, R7 ;  /* 0x000000190c077224 */ /* 0x008fe400078e0207 */
[----:B------:R-:W-:Y:S02]  /*0ea0*/  IMAD.MOV.U32 R5, RZ, RZ, 0x1 ;  /* 0x00000001ff057424 */ /* 0x000fe400078e00ff */
[----:B------:R-:W-:-:S03]  /*0eb0*/  IMAD R4, R3, R24, R4 ;  /* 0x0000001803047224 */ /* 0x000fc600078e0204 */
[----:B------:R-:W-:Y:S02]  /*0ec0*/  PRMT R3, R5, 0x7610, R3 ;  /* 0x0000761005037816 */ /* 0x000fe40000000003 */
[----:B------:R-:W-:Y:S02]  /*0ed0*/  SEL R100, R4, R7, !P1 ;  /* 0x0000000704647207 */ /* 0x000fe40004800000 */
[----:B------:R-:W-:-:S07]  /*0ee0*/  SEL R101, R7, R4, !P1 ;  /* 0x0000000407657207 */ /* 0x000fce0004800000 */
.L_x_8:
[----:B------:R-:W-:-:S08]  /*0ef0*/  NOP ;  /* 0x0000000000007918 */ /* 0x000fd00000000000 */
[----:B------:R-:W0:Y:S02]  /*0f00*/  USETMAXREG.TRY_ALLOC.CTAPOOL UP0, 0xe8 ;  /* 0x000000e8000079c8 */ /* 0x000e240008000600 */
[----:B0-----:R-:W-:-:S13]  /*0f10*/  PLOP3.LUT P0, PT, PT, PT, UP0, 0x80, 0x0 ;  /* 0x000000000000781c */ /* 0x001fda0003f0f008 */
[----:B------:R-:W-:Y:S05]  /*0f20*/  @!P0 BRA `(.L_x_8) ;  /* 0xfffffffc00f08947 */ /* 0x000fea000383ffff */
[----:B------:R-:W-:Y:S01]  /*0f30*/  ULDC.64 UR4, c[0x0][0x598] ;  /* 0x0001660000047ab9 */ /* 0x000fe20000000a00 */
[----:B------:R-:W-:Y:S01]  /*0f40*/  ULDC.64 UR38, c[0x0][0x208] ;  /* 0x0000820000267ab9 */ /* 0x000fe20000000a00 */
[----:B------:R-:W-:-:S04]  /*0f50*/  ISETP.NE.U32.AND P0, PT, RZ, UR4, PT ;  /* 0x00000004ff007c0c */ /* 0x000fc8000bf05070 */
[----:B------:R-:W-:-:S13]  /*0f60*/  ISETP.NE.AND.EX P0, PT, RZ, UR5, PT, P0 ;  /* 0x00000005ff007c0c */ /* 0x000fda000bf05300 */
[----:B------:R-:W-:Y:S05]  /*0f70*/  @!P0 BRA `(.L_x_11) ;  /* 0x00000000001c8947 */ /* 0x000fea0003800000 */
[----:B------:R-:W0:Y:S02]  /*0f80*/  LDC.64 R4, c[0x0][0x598] ;  /* 0x00016600ff047b82 */ /* 0x000e240000000a00 */
[----:B0-----:R-:W2:Y:S02]  /*0f90*/  LDG.E.64 R4, desc[UR38][R4.64] ;  /* 0x0000002604047981 */ /* 0x001ea4000c1e1b00 */
[----:B--2---:R-:W-:-:S04]  /*0fa0*/  ISETP.NE.U32.AND P0, PT, R4, RZ, PT ;  /* 0x000000ff0400720c */ /* 0x004fc80003f05070 */
[----:B------:R-:W-:-:S13]  /*0fb0*/  ISETP.NE.AND.EX P0, PT, R5, RZ, PT, P0 ;  /* 0x000000ff0500720c */ /* 0x000fda0003f05300 */
[----:B------:R-:W-:Y:S05]  /*0fc0*/  @!P0 BRA `(.L_x_11) ;  /* 0x0000000000088947 */ /* 0x000fea0003800000 */
[----:B------:R0:W5:Y:S01]  /*0fd0*/  LD.E R88, desc[UR38][R4.64] ;  /* 0x0000002604587980 */ /* 0x000162000c101900 */
[----:B------:R-:W-:Y:S05]  /*0fe0*/  BRA `(.L_x_12) ;  /* 0x0000000000247947 */ /* 0x000fea0003800000 */
.L_x_11:
[----:B------:R-:W-:Y:S02]  /*0ff0*/  ULDC.64 UR4, c[0x0][0x588] ;  /* 0x0001620000047ab9 */ /* 0x000fe40000000a00 */
[----:B------:R-:W-:-:S04]  /*1000*/  ISETP.NE.U32.AND P0, PT, RZ, UR4, PT ;  /* 0x00000004ff007c0c */ /* 0x000fc8000bf05070 */
[----:B------:R-:W-:-:S13]  /*1010*/  ISETP.NE.AND.EX P0, PT, RZ, UR5, PT, P0 ;  /* 0x00000005ff007c0c */ /* 0x000fda000bf05300 */
[----:B------:R-:W-:Y:S05]  /*1020*/  @!P0 BRA `(.L_x_13) ;  /* 0x00000000000c8947 */ /* 0x000fea0003800000 */
[----:B------:R-:W0:Y:S02]  /*1030*/  LDC.64 R88, c[0x0][0x588] ;  /* 0x00016200ff587b82 */ /* 0x000e240000000a00 */
[----:B0-----:R1:W5:Y:S01]  /*1040*/  LDG.E R88, desc[UR38][R88.64] ;  /* 0x0000002658587981 */ /* 0x001362000c1e1900 */
[----:B------:R-:W-:Y:S05]  /*1050*/  BRA `(.L_x_12) ;  /* 0x0000000000087947 */ /* 0x000fea0003800000 */
.L_x_13:
[----:B------:R-:W-:Y:S02]  /*1060*/  ULDC UR4, c[0x0][0x580] ;  /* 0x0001600000047ab9 */ /* 0x000fe40000000800 */
[----:B------:R-:W-:-:S07]  /*1070*/  IMAD.U32 R88, RZ, RZ, UR4 ;  /* 0x00000004ff587e24 */ /* 0x000fce000f8e00ff */
.L_x_12:
[----:B------:R-:W-:Y:S02]  /*1080*/  ULDC.64 UR4, c[0x0][0x5a0] ;  /* 0x0001680000047ab9 */ /* 0x000fe40000000a00 */
[----:B------:R-:W-:-:S04]  /*1090*/  ISETP.NE.U32.AND P0, PT, RZ, UR4, PT ;  /* 0x00000004ff007c0c */ /* 0x000fc8000bf05070 */
[----:B------:R-:W-:-:S13]  /*10a0*/  ISETP.NE.AND.EX P0, PT, RZ, UR5, PT, P0 ;  /* 0x00000005ff007c0c */ /* 0x000fda000bf05300 */
[----:B------:R-:W-:Y:S05]  /*10b0*/  @!P0 BRA `(.L_x_14) ;  /* 0x00000000001c8947 */ /* 0x000fea0003800000 */
[----:B0-----:R-:W0:Y:S02]  /*10c0*/  LDC.64 R4, c[0x0][0x5a0] ;  /* 0x00016800ff047b82 */ /* 0x001e240000000a00 */
[----:B0-----:R-:W2:Y:S02]  /*10d0*/  LDG.E.64 R4, desc[UR38][R4.64] ;  /* 0x0000002604047981 */ /* 0x001ea4000c1e1b00 */
[----:B--2---:R-:W-:-:S04]  /*10e0*/  ISETP.NE.U32.AND P0, PT, R4, RZ, PT ;  /* 0x000000ff0400720c */ /* 0x004fc80003f05070 */
[----:B------:R-:W-:-:S13]  /*10f0*/  ISETP.NE.AND.EX P0, PT, R5, RZ, PT, P0 ;  /* 0x000000ff0500720c */ /* 0x000fda0003f05300 */
[----:B------:R-:W-:Y:S05]  /*1100*/  @!P0 BRA `(.L_x_14) ;  /* 0x0000000000088947 */ /* 0x000fea0003800000 */
[----:B-1----:R0:W5:Y:S01]  /*1110*/  LD.E R89, desc[UR38][R4.64] ;  /* 0x0000002604597980 */ /* 0x002162000c101900 */
[----:B------:R-:W-:Y:S05]  /*1120*/  BRA `(.L_x_15) ;  /* 0x0000000000247947 */ /* 0x000fea0003800000 */
.L_x_14:
[----:B------:R-:W-:Y:S02]  /*1130*/  ULDC.64 UR4, c[0x0][0x590] ;  /* 0x0001640000047ab9 */ /* 0x000fe40000000a00 */
[----:B------:R-:W-:-:S04]  /*1140*/  ISETP.NE.U32.AND P0, PT, RZ, UR4, PT ;  /* 0x00000004ff007c0c */ /* 0x000fc8000bf05070 */
[----:B------:R-:W-:-:S13]  /*1150*/  ISETP.NE.AND.EX P0, PT, RZ, UR5, PT, P0 ;  /* 0x00000005ff007c0c */ /* 0x000fda000bf05300 */
[----:B------:R-:W-:Y:S05]  /*1160*/  @!P0 BRA `(.L_x_16) ;  /* 0x00000000000c8947 */ /* 0x000fea0003800000 */
[----:B0-----:R-:W1:Y:S02]  /*1170*/  LDC.64 R4, c[0x0][0x590] ;  /* 0x00016400ff047b82 */ /* 0x001e640000000a00 */
[----:B-1----:R1:W5:Y:S01]  /*1180*/  LDG.E R89, desc[UR38][R4.64] ;  /* 0x0000002604597981 */ /* 0x002362000c1e1900 */
[----:B------:R-:W-:Y:S05]  /*1190*/  BRA `(.L_x_15) ;  /* 0x0000000000087947 */ /* 0x000fea0003800000 */
.L_x_16:
[----:B------:R-:W-:Y:S02]  /*11a0*/  ULDC UR4, c[0x0][0x584] ;  /* 0x0001610000047ab9 */ /* 0x000fe40000000800 */
[----:B-1----:R-:W-:-:S07]  /*11b0*/  IMAD.U32 R89, RZ, RZ, UR4 ;  /* 0x00000004ff597e24 */ /* 0x002fce000f8e00ff */
.L_x_15:
[----:B------:R-:W-:-:S13]  /*11c0*/  LOP3.LUT P0, RZ, R3, 0xff, RZ, 0xc0, !PT ;  /* 0x000000ff03ff7812 */ /* 0x000fda000780c0ff */
[----:B------:R-:W-:Y:S05]  /*11d0*/  @!P0 EXIT ;  /* 0x000000000000894d */ /* 0x000fea0003800000 */
[----:B------:R-:W2:Y:S01]  /*11e0*/  LDC R92, c[0x0][0x658] ;  /* 0x00019600ff5c7b82 */ /* 0x000ea20000000800 */
[----:B------:R-:W-:Y:S01]  /*11f0*/  ULDC.64 UR6, c[0x0][0x288] ;  /* 0x0000a20000067ab9 */ /* 0x000fe20000000a00 */
[----:B------:R-:W-:Y:S01]  /*1200*/  LOP3.LUT R6, R6, 0x1, RZ, 0xc0, !PT ;  /* 0x0000000106067812 */ /* 0x000fe200078ec0ff */
[----:B------:R-:W-:Y:S01]  /*1210*/  UIADD3 UR4, UR7, 0x3f, URZ ;  /* 0x0000003f07047890 */ /* 0x000fe2000fffe03f */
[----:B------:R-:W-:Y:S01]  /*1220*/  SHF.R.U32.HI R3, RZ, 0x2, R94 ;  /* 0x00000002ff037819 */ /* 0x000fe2000001165e */
[----:B01----:R-:W-:Y:S01]  /*1230*/  IMAD.MOV.U32 R5, RZ, RZ, -0x1 ;  /* 0xffffffffff057424 */ /* 0x003fe200078e00ff */
[----:B------:R-:W-:Y:S01]  /*1240*/  SHF.R.U32.HI R0, RZ, 0x1, R0 ;  /* 0x00000001ff007819 */ /* 0x000fe20000011600 */
[----:B------:R-:W-:Y:S01]  /*1250*/  USHF.R.S32.HI UR5, URZ, 0x1f, UR4 ;  /* 0x0000001f3f057899 */ /* 0x000fe20008011404 */
[----:B------:R-:W0:Y:S01]  /*1260*/  LDC.64 R90, c[0x0][0x5c8] ;  /* 0x00017200ff5a7b82 */ /* 0x000e220000000a00 */
[----:B------:R-:W-:Y:S01]  /*1270*/  IMAD.SHL.U32 R22, R6, 0x40, RZ ;  /* 0x0000004006167824 */ /* 0x000fe200078e00ff */
[----:B------:R-:W-:Y:S01]  /*1280*/  LOP3.LUT R3, R3, 0x7, RZ, 0xc0, !PT ;  /* 0x0000000703037812 */ /* 0x000fe200078ec0ff */
[----:B------:R-:W-:Y:S01]  /*1290*/  ULEA.HI UR5, UR5, UR4, URZ, 0x6 ;  /* 0x0000000405057291 */ /* 0x000fe2000f8f303f */
[----:B------:R-:W-:Y:S01]  /*12a0*/  LOP3.LUT R0, R0, 0x30, RZ, 0xc0, !PT ;  /* 0x0000003000007812 */ /* 0x000fe200078ec0ff */
[----:B------:R-:W-:Y:S01]  /*12b0*/  IMAD.MOV.U32 R7, RZ, RZ, 0x1 ;  /* 0x00000001ff077424 */ /* 0x000fe200078e00ff */
[--C-:B------:R-:W-:Y:S01]  /*12c0*/  LOP3.LUT R22, R22, 0x40, R3.reuse, 0xe2, !PT ;  /* 0x0000004016167812 */ /* 0x100fe200078ee203 */
[----:B------:R-:W-:Y:S01]  /*12d0*/  USHF.R.S32.HI UR43, URZ, 0x6, UR5 ;  /* 0x000000063f2b7899 */ /* 0x000fe20008011405 */
[----:B------:R-:W1:Y:S01]  /*12e0*/  LDC R96, c[0x0][0x600] ;  /* 0x00018000ff607b82 */ /* 0x000e620000000800 */
[----:B------:R-:W-:Y:S01]  /*12f0*/  IADD3 R3, RZ, -R0, -R3 ;  /* 0x80000000ff037210 */ /* 0x000fe20007ffe803 */
[----:B------:R-:W-:Y:S01]  /*1300*/  IMAD.U32 R4, RZ, RZ, UR6 ;  /* 0x00000006ff047e24 */ /* 0x000fe2000f8e00ff */
[C---:B------:R-:W-:Y:S01]  /*1310*/  LOP3.LUT R93, R94.reuse, 0x3, RZ, 0xc0, !PT ;  /* 0x000000035e5d7812 */ /* 0x040fe200078ec0ff */
[----:B------:R-:W-:Y:S01]  /*1320*/  UISETP.LT.AND UP0, UPT, UR43, 0x1, UPT ;  /* 0x000000012b00788c */ /* 0x000fe2000bf01270 */
[----:B------:R-:W-:Y:S01]  /*1330*/  LOP3.LUT R95, R94, 0x80, RZ, 0xc0, !PT ;  /* 0x000000805e5f7812 */ /* 0x000fe200078ec0ff */
[----:B------:R-:W-:Y:S01]  /*1340*/  IMAD R3, R6, -0x40, R3 ;  /* 0xffffffc006037824 */ /* 0x000fe200078e0203 */
[----:B------:R-:W-:Y:S01]  /*1350*/  ULDC UR4, c[0x0][0x284] ;  /* 0x0000a10000047ab9 */ /* 0x000fe20000000800 */
[----:B--2---:R-:W-:Y:S01]  /*1360*/  SHF.L.U32 R5, R5, R92, RZ ;  /* 0x0000005c05057219 */ /* 0x004fe200000006ff */
[----:B------:R-:W-:Y:S01]  /*1370*/  USEL UR44, UR43, 0x1, UP0 ;  /* 0x000000012b2c7887 */ /* 0x000fe20008000000 */
[----:B------:R-:W-:Y:S01]  /*1380*/  IMAD R93, R93, -0x2, R4 ;  /* 0xfffffffe5d5d7824 */ /* 0x000fe200078e0204 */
[----:B------:R-:W-:Y:S01]  /*1390*/  LOP3.LUT R22, R22, R0, RZ, 0xfc, !PT ;  /* 0x0000000016167212 */ /* 0x000fe200078efcff */
[----:B------:R-:W-:Y:S01]  /*13a0*/  IMAD.SHL.U32 R94, R94, 0x2, RZ ;  /* 0x000000025e5e7824 */ /* 0x000fe200078e00ff */
[----:B------:R-:W-:Y:S01]  /*13b0*/  SHF.L.U32 R92, R7, R92, RZ ;  /* 0x0000005c075c7219 */ /* 0x000fe200000006ff */
[----:B------:R-:W-:Y:S01]  /*13c0*/  VIADD R98, R3, UR4 ;  /* 0x0000000403627c36 */ /* 0x000fe20008000000 */
[----:B------:R-:W-:Y:S01]  /*13d0*/  LOP3.LUT R103, R18, 0x1, RZ, 0xfc, !PT ;  /* 0x0000000112677812 */ /* 0x000fe200078efcff */
[----:B------:R-:W-:Y:S01]  /*13e0*/  IMAD.MOV.U32 R23, RZ, RZ, RZ ;  /* 0x000000ffff177224 */ /* 0x000fe200078e00ff */
[C---:B0-----:R-:W-:Y:S01]  /*13f0*/  SHF.L.U64.HI R91, R90.reuse, 0x3, R91 ;  /* 0x000000035a5b7819 */ /* 0x041fe2000001025b */
[----:B------:R-:W-:Y:S01]  /*1400*/  IMAD.SHL.U32 R90, R90, 0x8, RZ ;  /* 0x000000085a5a7824 */ /* 0x000fe200078e00ff */
[----:B------:R-:W-:Y:S01]  /*1410*/  SHF.R.U32.HI R95, RZ, 0x7, R95 ;  /* 0x00000007ff5f7819 */ /* 0x000fe2000001165f */
[----:B------:R-:W-:Y:S01]  /*1420*/  UIADD3 UR44, UR43, -UR44, URZ ;  /* 0x8000002c2b2c7290 */ /* 0x000fe2000fffe03f */
[----:B------:R-:W-:Y:S01]  /*1430*/  LOP3.LUT R97, RZ, R5, RZ, 0x33, !PT ;  /* 0x00000005ff617212 */ /* 0x000fe200078e33ff */
[----:B------:R-:W-:Y:S01]  /*1440*/  UMOV UR40, URZ ;  /* 0x0000003f00287c82 */ /* 0x000fe20008000000 */
[----:B------:R-:W-:Y:S01]  /*1450*/  UMOV UR41, URZ ;  /* 0x0000003f00297c82 */ /* 0x000fe20008000000 */
[----:B-1----:R-:W-:-:S08]  /*1460*/  VIADD R96, R96, 0xffffffff ;  /* 0xffffffff60607836 */ /* 0x002fd00000000000 */
.L_x_164:
[----:B0-----:R-:W0:Y:S01]  /*1470*/  SHFL.IDX PT, R0, R95, RZ, 0x1f ;  /* 0x00001fff5f007589 */ /* 0x001e2200000e0000 */
[----:B-1----:R-:W1:Y:S01]  /*1480*/  S2UR UR7, SR_CgaCtaId ;  /* 0x00000000000779c3 */ /* 0x002e620000008800 */
[----:B------:R-:W-:Y:S01]  /*1490*/  UMOV UR6, 0x400 ;  /* 0x0000040000067882 */ /* 0x000fe20000000000 */
[----:B0-----:R-:W-:Y:S01]  /*14a0*/  R2UR UR4, R0 ;  /* 0x00000000000472ca */ /* 0x001fe200000e0000 */
[----:B-1----:R-:W-:-:S12]  /*14b0*/  ULEA UR6, UR7, UR6, 0x18 ;  /* 0x0000000607067291 */ /* 0x002fd8000f8ec03f */
[----:B------:R-:W-:-:S04]  /*14c0*/  ULEA.HI UR5, UR4, UR4, URZ, 0x1 ;  /* 0x0000000404057291 */ /* 0x000fc8000f8f083f */
[----:B------:R-:W-:-:S04]  /*14d0*/  ULOP3.LUT UR5, UR5, 0x7fffe, URZ, 0xc0, !UPT ;  /* 0x0007fffe05057892 */ /* 0x000fc8000f8ec03f */
[----:B------:R-:W-:-:S03]  /*14e0*/  UIADD3 UR5, UR4, -UR5, URZ ;  /* 0x8000000504057290 */ /* 0x000fc6000fffe03f */
[----:B------:R-:W-:Y:S01]  /*14f0*/  ULDC UR4, c[0x0][0x28c] ;  /* 0x0000a30000047ab9 */ /* 0x000fe20000000800 */
[----:B------:R-:W-:Y:S01]  /*1500*/  ULEA UR5, UR5, UR6, 0xd ;  /* 0x0000000605057291 */ /* 0x000fe2000f8e683f */
[----:B------:R-:W-:-:S03]  /*1510*/  ISETP.LT.AND P0, PT, RZ, UR4, PT ;  /* 0x00000004ff007c0c */ /* 0x000fc6000bf01270 */
[----:B------:R-:W-:-:S04]  /*1520*/  UIADD3 UR5, UR5, 0x180, URZ ;  /* 0x0000018005057890 */ /* 0x000fc8000fffe03f */
[----:B------:R-:W-:-:S04]  /*1530*/  USHF.R.U32.HI UR5, URZ, 0x4, UR5 ;  /* 0x000000043f057899 */ /* 0x000fc80008011605 */
[----:B------:R-:W-:-:S04]  /*1540*/  ULOP3.LUT UR5, UR5, 0x3fff, URZ, 0xc0, !UPT ;  /* 0x00003fff05057892 */ /* 0x000fc8000f8ec03f */
[----:B------:R-:W-:Y:S01]  /*1550*/  ULOP3.LUT UR45, UR5, 0x10000, URZ, 0xfc, !UPT ;  /* 0x00010000052d7892 */ /* 0x000fe2000f8efc3f */
[----:B--2345:R-:W-:Y:S11]  /*1560*/  @P0 BRA `(.L_x_17) ;  /* 0x0000000000400947 */ /* 0x03cff60003800000 */
[----:B------:R-:W-:Y:S01]  /*1570*/  MOV R0, 0x0 ;  /* 0x0000000000007802 */ /* 0x000fe20000000f00 */
[----:B------:R-:W-:Y:S01]  /*1580*/  ULDC.64 UR4, c[0x4][0x68] ;  /* 0x01001a0000047ab9 */ /* 0x000fe20000000a00 */
[----:B------:R-:W-:Y:S01]  /*1590*/  ULDC.64 UR6, c[0x4][0x8] ;  /* 0x0100020000067ab9 */ /* 0x000fe20000000a00 */
[----:B------:R-:W-:Y:S01]  /*15a0*/  IMAD.U32 R4, RZ, RZ, UR4 ;  /* 0x00000004ff047e24 */ /* 0x000fe2000f8e00ff */
[----:B------:R0:W1:Y:S01]  /*15b0*/  LDC.64 R14, c[0x4][R0] ;  /* 0x01000000000e7b82 */ /* 0x0000620000000a00 */
[----:B------:R-:W-:Y:S01]  /*15c0*/  IMAD.U32 R5, RZ, RZ, UR5 ;  /* 0x00000005ff057e24 */ /* 0x000fe2000f8e00ff */
[----:B------:R-:W-:Y:S01]  /*15d0*/  ULDC.64 UR4, c[0x4][0x70] ;  /* 0x01001c0000047ab9 */ /* 0x000fe20000000a00 */
[----:B------:R-:W-:Y:S02]  /*15e0*/  IMAD.U32 R10, RZ, RZ, UR6 ;  /* 0x00000006ff0a7e24 */ /* 0x000fe4000f8e00ff */
[----:B------:R-:W-:Y:S02]  /*15f0*/  IMAD.U32 R6, RZ, RZ, UR4 ;  /* 0x00000004ff067e24 */ /* 0x000fe4000f8e00ff */
[----:B------:R-:W-:-:S02]  /*1600*/  IMAD.U32 R7, RZ, RZ, UR5 ;  /* 0x00000005ff077e24 */ /* 0x000fc4000f8e00ff */
[----:B------:R-:W-:Y:S02]  /*1610*/  IMAD.U32 R11, RZ, RZ, UR7 ;  /* 0x00000007ff0b7e24 */ /* 0x000fe4000f8e00ff */
[----:B------:R-:W-:Y:S02]  /*1620*/  IMAD.MOV.U32 R8, RZ, RZ, 0x1e1 ;  /* 0x000001e1ff087424 */ /* 0x000fe400078e00ff */
[----:B------:R-:W-:Y:S02]  /*1630*/  IMAD.MOV.U32 R12, RZ, RZ, 0x1 ;  /* 0x00000001ff0c7424 */ /* 0x000fe400078e00ff */
[----:B0-----:R-:W-:-:S07]  /*1640*/  IMAD.MOV.U32 R13, RZ, RZ, RZ ;  /* 0x000000ffff0d7224 */ /* 0x001fce00078e00ff */
[----:B------:R-:W-:-:S07]  /*1650*/  LEPC R20, `(.L_x_17) ;  /* 0x000000001014794e */ /* 0x000fce0000000000 */
[----:B-1---5:R-:W-:Y:S05]  /*1660*/  CALL.ABS.NOINC R14 ;  /* 0x000000000e007343 */ /* 0x022fea0003c00000 */
.L_x_17:
[----:B------:R-:W-:-:S13]  /*1670*/  ISETP.NE.AND P0, PT, R103, 0x3, PT ;  /* 0x000000036700780c */ /* 0x000fda0003f05270 */
[----:B------:R-:W-:Y:S05]  /*1680*/  @!P0 BRA `(.L_x_18) ;  /* 0x0000000000048947 */ /* 0x000fea0003800000 */
[----:B------:R-:W-:Y:S01]  /*1690*/  BPT.TRAP 0x1 ;  /* 0x000000040000795c */ /* 0x000fe20000300000 */
.L_x_18:
[----:B------:R-:W0:Y:S01]  /*16a0*/  S2UR UR5, SR_CgaCtaId ;  /* 0x00000000000579c3 */ /* 0x000e220000008800 */
[----:B------:R-:W-:Y:S01]  /*16b0*/  UMOV UR4, 0x400 ;  /* 0x0000040000047882 */ /* 0x000fe20000000000 */
[----:B------:R-:W-:Y:S02]  /*16c0*/  IMAD.U32 R0, RZ, RZ, UR40 ;  /* 0x00000028ff007e24 */ /* 0x000fe4000f8e00ff */
[----:B------:R-:W-:-:S03]  /*16d0*/  IMAD.U32 R3, RZ, RZ, UR41 ;  /* 0x00000029ff037e24 */ /* 0x000fc6000f8e00ff */
[----:B------:R-:W-:Y:S01]  /*16e0*/  SHF.L.U32 R0, R0, 0x1f, RZ ;  /* 0x0000001f00007819 */ /* 0x000fe200000006ff */
[----:B0-----:R-:W-:-:S06]  /*16f0*/  ULEA UR4, UR5, UR4, 0x18 ;  /* 0x0000000405047291 */ /* 0x001fcc000f8ec03f */
[----:B------:R-:W-:-:S04]  /*1700*/  IMAD.U32 R6, RZ, RZ, UR4 ;  /* 0x00000004ff067e24 */ /* 0x000fc8000f8e00ff */
[----:B------:R-:W-:-:S04]  /*1710*/  IMAD R3, R3, 0x8, R6 ;  /* 0x0000000803037824 */ /* 0x000fc800078e0206 */
[----:B------:R0:W1:Y:S01]  /*1720*/  SYNCS.PHASECHK.TRANS64.TRYWAIT P1, [R3+URZ], R0 ;  /* 0x00000000030075a7 */ /* 0x000062000802017f */
[----:B------:R-:W-:Y:S05]  /*1730*/  @!P0 BRA `(.L_x_19) ;  /* 0x0000000000048947 */ /* 0x000fea0003800000 */
[----:B------:R-:W-:Y:S01]  /*1740*/  BPT.TRAP 0x1 ;  /* 0x000000040000795c */ /* 0x000fe20000300000 */
.L_x_19:
[----:B------:R-:W-:-:S05]  /*1750*/  IMAD.U32 R4, RZ, RZ, UR44 ;  /* 0x0000002cff047e24 */ /* 0x000fca000f8e00ff */
[----:B------:R-:W-:Y:S01]  /*1760*/  ISETP.GE.AND P2, PT, R4, 0x1, PT ;  /* 0x000000010400780c */ /* 0x000fe20003f46270 */
[----:B-1----:R-:W-:-:S12]  /*1770*/  @P1 BRA `(.L_x_20) ;  /* 0x0000000000081947 */ /* 0x002fd80003800000 */
[----:B------:R-:W1:Y:S02]  /*1780*/  SYNCS.PHASECHK.TRANS64.TRYWAIT P1, [R3+URZ], R0 ;  /* 0x00000000030075a7 */ /* 0x000e64000802017f */
[----:B-1----:R-:W-:Y:S05]  /*1790*/  @!P1 BRA `(.L_x_21) ;  /* 0x0000006400f09947 */ /* 0x002fea0003800000 */
.L_x_20:
[----:B------:R-:W-:Y:S05]  /*17a0*/  WARPSYNC.ALL ;  /* 0x0000000000007948 */ /* 0x000fea0003800000 */
[----:B------:R-:W-:Y:S01]  /*17b0*/  R2UR UR4, R6 ;  /* 0x00000000060472ca */ /* 0x000fe200000e0000 */
[----:B------:R-:W-:Y:S01]  /*17c0*/  ULEA UR5, UR41, UR45, 0xa ;  /* 0x0000002d29057291 */ /* 0x000fe2000f8e503f */
[----:B------:R-:W-:Y:S01]  /*17d0*/  WARPGROUP.ARRIVE ;  /* 0x00000000000079c5 */ /* 0x000fe20000000000 */
[----:B------:R-:W-:Y:S01]  /*17e0*/  UMOV UR9, 0x40000040 ;  /* 0x4000004000097882 */ /* 0x000fe20000000000 */
[----:B------:R-:W-:-:S04]  /*17f0*/  UMOV UR11, 0x40000040 ;  /* 0x40000040000b7882 */ /* 0x000fc80000000000 */
[----:B------:R-:W-:-:S05]  /*1800*/  UMOV UR8, UR5 ;  /* 0x0000000500087c82 */ /* 0x000fca0008000000 */
[----:B------:R-:W-:-:S04]  /*1810*/  UIADD3 UR4, UR4, 0x1c180, URZ ;  /* 0x0001c18004047890 */ /* 0x000fc8000fffe03f */
[----:B------:R-:W-:-:S04]  /*1820*/  USHF.R.U32.HI UR4, URZ, 0x4, UR4 ;  /* 0x000000043f047899 */ /* 0x000fc80008011604 */
[----:B------:R-:W-:-:S04]  /*1830*/  ULOP3.LUT UR4, UR4, 0x3fff, URZ, 0xc0, !UPT ;  /* 0x00003fff04047892 */ /* 0x000fc8000f8ec03f */
[----:B------:R-:W-:-:S04]  /*1840*/  ULOP3.LUT UR4, UR4, 0x10000, URZ, 0xfc, !UPT ;  /* 0x0001000004047892 */ /* 0x000fc8000f8efc3f */
[----:B------:R-:W-:-:S07]  /*1850*/  ULEA UR6, UR41, UR4, 0xa ;  /* 0x0000000429067291 */ /* 0x000fce000f8e503f */
[----:B------:R-:W-:Y:S02]  /*1860*/  UMOV UR10, UR6 ;  /* 0x00000006000a7c82 */ /* 0x000fe40008000000 */
[----:B------:R-:W-:Y:S01]  /*1870*/  HGMMA.64x128x16.F32 R24, gdesc[UR8], RZ, !UPT, gsb0 ;  /* 0x01e00000081879f0 */ /* 0x000fe2000c0008ff */
[----:B------:R-:W-:Y:S02]  /*1880*/  UIADD3 UR8, UR5, 0x2, URZ ;  /* 0x0000000205087890 */ /* 0x000fe4000fffe03f */
[----:B------:R-:W-:Y:S01]  /*1890*/  UIADD3 UR10, UR6, 0x2, URZ ;  /* 0x00000002060a7890 */ /* 0x000fe2000fffe03f */
[----:B------:R-:W-:Y:S01]  /*18a0*/  UMOV UR9, 0x40000040 ;  /* 0x4000004000097882 */ /* 0x000fe20000000000 */
[----:B------:R-:W-:Y:S01]  /*18b0*/  UMOV UR11, 0x40000040 ;  /* 0x40000040000b7882 */ /* 0x000fe20000000000 */
[----:B------:R-:W-:Y:S02]  /*18c0*/  WARPGROUP.DEPBAR.LE gsb0, 0x0 ;  /* 0x00008000000079c5 */ /* 0x000fe40000010000 */
[----:B------:R-:W-:-:S06]  /*18d0*/  WARPGROUP.ARRIVE ;  /* 0x00000000000079c5 */ /* 0x000fcc0000000000 */
[----:B------:R-:W-:Y:S01]  /*18e0*/  HGMMA.64x128x16.F32 R24, gdesc[UR8], R24, gsb0 ;  /* 0x01e00000081879f0 */ /* 0x000fe20008000818 */
        /* <DEDUP_REMOVED lines=13> */
[----:B------:R-:W-:Y:S03]  /*19c0*/  HGMMA.64x128x16.F32 R24, gdesc[UR8], R24, gsb0 ;  /* 0x01e00000081879f0 */ /* 0x000fe60008000818 */
[----:B------:R-:W-:Y:S02]  /*19d0*/  WARPGROUP.DEPBAR.LE gsb0, 0x0 ;  /* 0x00008000000079c5 */ /* 0x000fe40000010000 */
[----:B------:R-:W-:Y:S05]  /*19e0*/  @!P2 BRA `(.L_x_22) ;  /* 0x000000040028a947 */ /* 0x000fea0003800000 */
[----:B------:R-:W-:Y:S01]  /*19f0*/  UIADD3 UR5, UR41, 0x1, URZ ;  /* 0x0000000129057890 */ /* 0x000fe2000fffe03f */
[----:B01----:R-:W-:Y:S02]  /*1a00*/  IMAD.U32 R0, RZ, RZ, UR44 ;  /* 0x0000002cff007e24 */ /* 0x003fe4000f8e00ff */
[----:B------:R-:W-:Y:S01]  /*1a10*/  IMAD.U32 R3, RZ, RZ, UR41 ;  /* 0x00000029ff037e24 */ /* 0x000fe2000f8e00ff */
[----:B------:R-:W-:-:S04]  /*1a20*/  UISETP.NE.AND UP0, UPT, UR5, 0x7, UPT ;  /* 0x000000070500788c */ /* 0x000fc8000bf05270 */
[----:B------:R-:W-:Y:S02]  /*1a30*/  USEL UR6, URZ, 0x1, UP0 ;  /* 0x000000013f067887 */ /* 0x000fe40008000000 */
[----:B------:R-:W-:Y:S02]  /*1a40*/  USEL UR5, UR5, URZ, UP0 ;  /* 0x0000003f05057287 */ /* 0x000fe40008000000 */
[----:B------:R-:W-:-:S06]  /*1a50*/  ULOP3.LUT UR6, UR40, UR6, URZ, 0x3c, !UPT ;  /* 0x0000000628067292 */ /* 0x000fcc000f8e3c3f */
[----:B------:R-:W-:-:S07]  /*1a60*/  IMAD.U32 R7, RZ, RZ, UR6 ;  /* 0x00000006ff077e24 */ /* 0x000fce000f8e00ff */
.L_x_29:
[----:B------:R-:W-:Y:S05]  /*1a70*/  @!P0 BRA `(.L_x_23) ;  /* 0x0000000000048947 */ /* 0x000fea0003800000 */
[----:B------:R-:W-:Y:S01]  /*1a80*/  BPT.TRAP 0x1 ;  /* 0x000000040000795c */ /* 0x000fe20000300000 */
.L_x_23:
[----:B------:R-:W0:Y:S01]  /*1a90*/  S2UR UR7, SR_CgaCtaId ;  /* 0x00000000000779c3 */ /* 0x000e220000008800 */
[----:B------:R-:W-:Y:S01]  /*1aa0*/  UMOV UR6, 0x400 ;  /* 0x0000040000067882 */ /* 0x000fe20000000000 */
[----:B------:R-:W-:Y:S01]  /*1ab0*/  IMAD.U32 R5, RZ, RZ, UR5 ;  /* 0x00000005ff057e24 */ /* 0x000fe2000f8e00ff */
[----:B------:R-:W-:Y:S01]  /*1ac0*/  SHF.L.U32 R4, R7, 0x1f, RZ ;  /* 0x0000001f07047819 */ /* 0x000fe200000006ff */
[----:B0-----:R-:W-:-:S06]  /*1ad0*/  ULEA UR6, UR7, UR6, 0x18 ;  /* 0x0000000607067291 */ /* 0x001fcc000f8ec03f */
[----:B------:R-:W-:-:S04]  /*1ae0*/  IMAD.U32 R6, RZ, RZ, UR6 ;  /* 0x00000006ff067e24 */ /* 0x000fc8000f8e00ff */
[----:B------:R-:W-:-:S04]  /*1af0*/  IMAD R5, R5, 0x8, R6 ;  /* 0x0000000805057824 */ /* 0x000fc800078e0206 */
[----:B------:R0:W1:Y:S01]  /*1b00*/  SYNCS.PHASECHK.TRANS64.TRYWAIT P1, [R5+URZ], R4 ;  /* 0x00000004050075a7 */ /* 0x000062000802017f */
[----:B------:R-:W-:Y:S05]  /*1b10*/  @!P0 BRA `(.L_x_24) ;  /* 0x0000000000048947 */ /* 0x000fea0003800000 */
[----:B------:R-:W-:Y:S01]  /*1b20*/  BPT.TRAP 0x1 ;  /* 0x000000040000795c */ /* 0x000fe20000300000 */
.L_x_24:
[----:B-1----:R-:W-:Y:S05]  /*1b30*/  @P1 BRA `(.L_x_25) ;  /* 0x0000000000081947 */ /* 0x002fea0003800000 */
[----:B------:R-:W1:Y:S02]  /*1b40*/  SYNCS.PHASECHK.TRANS64.TRYWAIT P1, [R5+URZ], R4 ;  /* 0x00000004050075a7 */ /* 0x000e64000802017f */
[----:B-1----:R-:W-:Y:S05]  /*1b50*/  @!P1 BRA `(.L_x_26) ;  /* 0x0000006400149947 */ /* 0x002fea0003800000 */
.L_x_25:
[----:B------:R-:W-:Y:S01]  /*1b60*/  ULEA UR6, UR5, UR45, 0xa ;  /* 0x0000002d05067291 */ /* 0x000fe2000f8e503f */
[----:B------:R-:W-:Y:S01]  /*1b70*/  WARPGROUP.ARRIVE ;  /* 0x00000000000079c5 */ /* 0x000fe20000000000 */
[----:B------:R-:W-:Y:S01]  /*1b80*/  ULEA UR7, UR5, UR4, 0xa ;  /* 0x0000000405077291 */ /* 0x000fe2000f8e503f */
[----:B------:R-:W-:Y:S01]  /*1b90*/  UMOV UR9, 0x40000040 ;  /* 0x4000004000097882 */ /* 0x000fe20000000000 */
[----:B------:R-:W-:-:S03]  /*1ba0*/  UMOV UR11, 0x40000040 ;  /* 0x40000040000b7882 */ /* 0x000fc60000000000 */
[----:B------:R-:W-:Y:S02]  /*1bb0*/  UMOV UR8, UR6 ;  /* 0x0000000600087c82 */ /* 0x000fe40008000000 */
[----:B------:R-:W-:Y:S02]  /*1bc0*/  UMOV UR10, UR7 ;  /* 0x00000007000a7c82 */ /* 0x000fe40008000000 */
[----:B------:R-:W-:Y:S01]  /*1bd0*/  HGMMA.64x128x16.F32 R24, gdesc[UR8], R24, gsb0 ;  /* 0x01e00000081879f0 */ /* 0x000fe20008000818 */
[----:B------:R-:W-:Y:S02]  /*1be0*/  UIADD3 UR8, UR6, 0x2, URZ ;  /* 0x0000000206087890 */ /* 0x000fe4000fffe03f */
[----:B------:R-:W-:Y:S01]  /*1bf0*/  UIADD3 UR10, UR7, 0x2, URZ ;  /* 0x00000002070a7890 */ /* 0x000fe2000fffe03f */
[----:B------:R-:W-:Y:S01]  /*1c00*/  UMOV UR9, 0x40000040 ;  /* 0x4000004000097882 */ /* 0x000fe20000000000 */
[----:B------:R-:W-:Y:S01]  /*1c10*/  UMOV UR11, 0x40000040 ;  /* 0x40000040000b7882 */ /* 0x000fe20000000000 */
[----:B------:R-:W-:-:S02]  /*1c20*/  WARPGROUP.DEPBAR.LE gsb0, 0x0 ;  /* 0x00008000000079c5 */ /* 0x000fc40000010000 */
        /* <DEDUP_REMOVED lines=18> */
[----:B------:R-:W-:Y:S01]  /*1d50*/  BPT.TRAP 0x1 ;  /* 0x000000040000795c */ /* 0x000fe20000300000 */
.L_x_27:
[----:B------:R-:W-:-:S13]  /*1d60*/  ISETP.NE.AND P1, PT, R102, RZ, PT ;  /* 0x000000ff6600720c */ /* 0x000fda0003f25270 */
[----:B01----:R-:W-:-:S04]  /*1d70*/  @P1 IMAD R4, R3, 0x8, R6 ;  /* 0x0000000803041824 */ /* 0x003fc800078e0206 */
[----:B------:R-:W-:-:S05]  /*1d80*/  @P1 VIADD R4, R4, 0x38 ;  /* 0x0000003804041836 */ /* 0x000fca0000000000 */
[----:B------:R-:W-:-:S04]  /*1d90*/  @P1 PRMT R4, R19, 0x654, R4 ;  /* 0x0000065413041816 */ /* 0x000fc80000000004 */
[----:B------:R0:W-:Y:S01]  /*1da0*/  @P1 SYNCS.ARRIVE.TRANS64.RED.A1T0 RZ, [R4+URZ], RZ ;  /* 0x000000ff04ff19a7 */ /* 0x0001e2000810043f */
[----:B------:R-:W-:-:S13]  /*1db0*/  ISETP.GT.U32.AND P1, PT, R18, 0x1, PT ;  /* 0x000000011200780c */ /* 0x000fda0003f24070 */
[----:B0-----:R-:W-:Y:S05]  /*1dc0*/  @P1 BRA `(.L_x_28) ;  /* 0x0000000000041947 */ /* 0x001fea0003800000 */
[----:B------:R-:W-:Y:S01]  /*1dd0*/  BPT.TRAP 0x1 ;  /* 0x000000040000795c */ /* 0x000fe20000300000 */
.L_x_28:
[----:B------:R-:W-:Y:S01]  /*1de0*/  UIADD3 UR5, UR5, 0x1, URZ ;  /* 0x0000000105057890 */ /* 0x000fe2000fffe03f */
[C---:B------:R-:W-:Y:S01]  /*1df0*/  ISETP.GT.AND P2, PT, R0.reuse, 0x1, PT ;  /* 0x000000010000780c */ /* 0x040fe20003f44270 */
[----:B------:R-:W-:Y:S02]  /*1e00*/  VIADD R3, R3, 0x1 ;  /* 0x0000000103037836 */ /* 0x000fe40000000000 */
[----:B------:R-:W-:Y:S01]  /*1e10*/  UISETP.NE.AND UP0, UPT, UR5, 0x7, UPT ;  /* 0x000000070500788c */ /* 0x000fe2000bf05270 */
[----:B------:R-:W-:Y:S02]  /*1e20*/  VIADD R0, R0, 0xffffffff ;  /* 0xffffffff00007836 */ /* 0x000fe40000000000 */
[C---:B------:R-:W-:Y:S01]  /*1e30*/  ISETP.NE.AND P1, PT, R3.reuse, 0x7, PT ;  /* 0x000000070300780c */ /* 0x040fe20003f25270 */
[----:B------:R-:W-:Y:S02]  /*1e40*/  USEL UR6, URZ, 0x1, UP0 ;  /* 0x000000013f067887 */ /* 0x000fe40008000000 */
[----:B------:R-:W-:Y:S01]  /*1e50*/  USEL UR5, UR5, URZ, UP0 ;  /* 0x0000003f05057287 */ /* 0x000fe20008000000 */
[----:B------:R-:W-:-:S03]  /*1e60*/  SEL R3, R3, RZ, P1 ;  /* 0x000000ff03037207 */ /* 0x000fc60000800000 */
[----:B------:R-:W-:Y:S01]  /*1e70*/  LOP3.LUT R7, R7, UR6, RZ, 0x3c, !PT ;  /* 0x0000000607077c12 */ /* 0x000fe2000f8e3cff */
[----:B------:R-:W-:Y:S07]  /*1e80*/  @P2 BRA `(.L_x_29) ;  /* 0xfffffff800f82947 */ /* 0x000fee000383ffff */
.L_x_22:
[----:B01----:R-:W0:Y:S02]  /*1e90*/  LDC R0, c[0x0][0x28c] ;  /* 0x0000a300ff007b82 */ /* 0x003e240000000800 */
[----:B0-----:R-:W-:-:S13]  /*1ea0*/  ISETP.GE.AND P1, PT, R0, 0x1, PT ;  /* 0x000000010000780c */ /* 0x001fda0003f26270 */
[----:B------:R-:W-:Y:S05]  /*1eb0*/  @!P1 BRA `(.L_x_30) ;  /* 0x0000000000509947 */ /* 0x000fea0003800000 */
[----:B------:R-:W-:Y:S05]  /*1ec0*/  @!P0 BRA `(.L_x_31) ;  /* 0x0000000000048947 */ /* 0x000fea0003800000 */
[----:B------:R-:W-:Y:S01]  /*1ed0*/  BPT.TRAP 0x1 ;  /* 0x000000040000795c */ /* 0x000fe20000300000 */
.L_x_31:
[----:B------:R-:W-:Y:S01]  /*1ee0*/  ISETP.NE.AND P1, PT, R102, RZ, PT ;  /* 0x000000ff6600720c */ /* 0x000fe20003f25270 */
[----:B------:R-:W-:Y:S01]  /*1ef0*/  BSSY B0, `(.L_x_32) ;  /* 0x000000e000007945 */ /* 0x000fe20003800000 */
[----:B------:R-:W-:-:S11]  /*1f00*/  ISETP.GT.U32.AND P0, PT, R18, 0x1, PT ;  /* 0x000000011200780c */ /* 0x000fd60003f04070 */
[----:B------:R-:W-:Y:S05]  /*1f10*/  @!P1 BRA `(.L_x_33) ;  /* 0x00000000002c9947 */ /* 0x000fea0003800000 */
[----:B------:R-:W-:-:S04]  /*1f20*/  UIADD3 UR6, UR44, UR41, URZ ;  /* 0x000000292c067290 */ /* 0x000fc8000fffe03f */
[----:B------:R-:W-:-:S04]  /*1f30*/  UIMAD.WIDE.U32 UR4, UR6, 0x24924925, URZ ;  /* 0x24924925060478a5 */ /* 0x000fc8000f8e003f */
[----:B------:R-:W-:-:S04]  /*1f40*/  UIADD3 UR4, UR6, -UR5, URZ ;  /* 0x8000000506047290 */ /* 0x000fc8000fffe03f */
[----:B------:R-:W-:-:S04]  /*1f50*/  ULEA.HI UR4, UR4, UR5, URZ, 0x1f ;  /* 0x0000000504047291 */ /* 0x000fc8000f8ff83f */
[----:B------:R-:W-:-:S04]  /*1f60*/  USHF.R.U32.HI UR4, URZ, 0x2, UR4 ;  /* 0x000000023f047899 */ /* 0x000fc80008011604 */
[----:B------:R-:W-:-:S06]  /*1f70*/  UIMAD UR4, UR4, -0x7, UR6 ;  /* 0xfffffff9040478a4 */ /* 0x000fcc000f8e0206 */
[----:B------:R-:W-:-:S04]  /*1f80*/  IMAD.U32 R3, RZ, RZ, UR4 ;  /* 0x00000004ff037e24 */ /* 0x000fc8000f8e00ff */
[----:B------:R-:W-:-:S04]  /*1f90*/  IMAD R0, R3, 0x8, R6 ;  /* 0x0000000803007824 */ /* 0x000fc800078e0206 */
[----:B------:R-:W-:-:S05]  /*1fa0*/  VIADD R0, R0, 0x38 ;  /* 0x0000003800007836 */ /* 0x000fca0000000000 */
[----:B------:R-:W-:-:S04]  /*1fb0*/  PRMT R0, R19, 0x654, R0 ;  /* 0x0000065413007816 */ /* 0x000fc80000000000 */
[----:B------:R0:W-:Y:S03]  /*1fc0*/  SYNCS.ARRIVE.TRANS64.RED.A1T0 RZ, [R0+URZ], RZ ;  /* 0x000000ff00ff79a7 */ /* 0x0001e6000810043f */
.L_x_33:
[----:B------:R-:W-:Y:S05]  /*1fd0*/  BSYNC B0 ;  /* 0x0000000000007941 */ /* 0x000fea0003800000 */
.L_x_32:
[----:B------:R-:W-:Y:S05]  /*1fe0*/  @P0 BRA `(.L_x_30) ;  /* 0x0000000000040947 */ /* 0x000fea0003800000 */
[----:B------:R-:W-:Y:S01]  /*1ff0*/  BPT.TRAP 0x1 ;  /* 0x000000040000795c */ /* 0x000fe20000300000 */
.L_x_30:
[----:B------:R-:W-:Y:S01]  /*2000*/  UISETP.GE.U32.AND UP1, UPT, UR43, 0x7, UPT ;  /* 0x000000072b00788c */ /* 0x000fe2000bf26070 */
[----:B------:R-:W-:Y:S01]  /*2010*/  IMAD.SHL.U32 R3, R100, 0x80, RZ ;  /* 0x0000008064037824 */ /* 0x000fe200078e00ff */
[----:B------:R-:W-:Y:S01]  /*2020*/  UIADD3 UR41, UR43, UR41, URZ ;  /* 0x000000292b297290 */ /* 0x000fe2000fffe03f */
[----:B------:R-:W-:Y:S01]  /*2030*/  SHF.R.S32.HI R13, RZ, 0x1f, R99 ;  /* 0x0000001fff0d7819 */ /* 0x000fe20000011463 */
[----:B------:R-:W-:Y:S01]  /*2040*/  ULDC UR10, c[0x0][0x288] ;  /* 0x0000a200000a7ab9 */ /* 0x000fe20000000800 */
[----:B------:R-:W-:Y:S01]  /*2050*/  IMAD.SHL.U32 R7, R101, 0x80, RZ ;  /* 0x0000008065077824 */ /* 0x000fe200078e00ff */
[C---:B------:R-:W-:Y:S01]  /*2060*/  LOP3.LUT R8, R3.reuse, 0x6, R94, 0xf8, !PT ;  /* 0x0000000603087812 */ /* 0x040fe200078ef85e */
[----:B------:R-:W-:Y:S01]  /*2070*/  UISETP.GT.U32.AND UP0, UPT, UR41, 0x6, UPT ;  /* 0x000000062900788c */ /* 0x000fe2000bf04070 */
[----:B------:R-:W-:Y:S01]  /*2080*/  ISETP.GE.AND P0, PT, R3, UR10, PT ;  /* 0x0000000a03007c0c */ /* 0x000fe2000bf06270 */
[----:B------:R-:W-:Y:S01]  /*2090*/  ULDC.64 UR6, c[0x0][0x5d0] ;  /* 0x0001740000067ab9 */ /* 0x000fe20000000a00 */
[----:B------:R-:W-:Y:S01]  /*20a0*/  ULDC UR11, c[0x0][0x284] ;  /* 0x0000a100000b7ab9 */ /* 0x000fe20000000800 */
[----:B------:R-:W-:Y:S01]  /*20b0*/  @UP1 UIMAD.WIDE.U32 UR4, UR41, 0x24924925, URZ ;  /* 0x24924925290418a5 */ /* 0x000fe2000f8e003f */
[----:B------:R-:W-:Y:S01]  /*20c0*/  SHF.R.S32.HI R9, RZ, 0x1f, R8 ;  /* 0x0000001fff097819 */ /* 0x000fe20000011408 */
[----:B0-----:R-:W-:Y:S01]  /*20d0*/  IMAD R0, R13, UR6, RZ ;  /* 0x000000060d007c24 */ /* 0x001fe2000f8e02ff */
[----:B------:R-:W-:Y:S01]  /*20e0*/  UISETP.LT.U32.AND UP0, UPT, UR43, 0x7, UP0 ;  /* 0x000000072b00788c */ /* 0x000fe20008701070 */
[----:B------:R-:W-:Y:S01]  /*20f0*/  ISETP.GE.OR P0, PT, R7, UR11, P0 ;  /* 0x0000000b07007c0c */ /* 0x000fe20008706670 */
[----:B------:R-:W-:Y:S01]  /*2100*/  @UP1 UIADD3 UR4, UR41, -UR5, URZ ;  /* 0x8000000529041290 */ /* 0x000fe2000fffe03f */
[C---:B------:R-:W-:Y:S01]  /*2110*/  IMAD R11, R99.reuse, UR7, R0 ;  /* 0x00000007630b7c24 */ /* 0x040fe2000f8e0200 */
[----:B------:R-:W-:Y:S01]  /*2120*/  ULDC.64 UR8, c[0x0][0x5c8] ;  /* 0x0001720000087ab9 */ /* 0x000fe20000000a00 */
[----:B------:R-:W-:Y:S01]  /*2130*/  IMAD.WIDE.U32 R4, R99, UR6, R8 ;  /* 0x0000000663047c25 */ /* 0x000fe2000f8e0008 */
[----:B------:R-:W-:-:S02]  /*2140*/  USEL UR6, URZ, 0x1, !UP0 ;  /* 0x000000013f067887 */ /* 0x000fc4000c000000 */
[----:B------:R-:W-:Y:S01]  /*2150*/  @UP1 ULEA.HI UR4, UR4, UR5, URZ, 0x1f ;  /* 0x0000000504041291 */ /* 0x000fe2000f8ff83f */
[----:B------:R-:W-:Y:S01]  /*2160*/  IMAD.WIDE R100, R101, 0x80, R22 ;  /* 0x0000008065647825 */ /* 0x000fe200078e0216 */
[----:B------:R-:W-:Y:S02]  /*2170*/  ULOP3.LUT UR40, UR40, UR6, URZ, 0x3c, !UPT ;  /* 0x0000000628287292 */ /* 0x000fe4000f8e3c3f */
[----:B------:R-:W-:Y:S01]  /*2180*/  @UP1 USHF.R.U32.HI UR4, URZ, 0x2, UR4 ;  /* 0x000000023f041899 */ /* 0x000fe20008011604 */
[----:B------:R-:W-:Y:S02]  /*2190*/  IMAD.IADD R5, R5, 0x1, R11 ;  /* 0x0000000105057824 */ /* 0x000fe400078e020b */
[----:B------:R-:W-:Y:S01]  /*21a0*/  IMAD R11, R101, UR8, RZ ;  /* 0x00000008650b7c24 */ /* 0x000fe2000f8e02ff */
[----:B------:R-:W-:Y:S01]  /*21b0*/  @UP1 ULOP3.LUT UR40, UR40, 0x1, UR4, 0x78, !UPT ;  /* 0x0000000128281892 */ /* 0x000fe2000f8e7804 */
[----:B------:R-:W-:-:S04]  /*21c0*/  IMAD.WIDE.U32 R104, R100, UR8, R4 ;  /* 0x0000000864687c25 */ /* 0x000fc8000f8e0004 */
[----:B------:R-:W-:Y:S02]  /*21d0*/  IMAD R11, R100, UR9, R11 ;  /* 0x00000009640b7c24 */ /* 0x000fe4000f8e020b */
[----:B------:R-:W-:Y:S01]  /*21e0*/  IMAD.MOV.U32 R0, RZ, RZ, -0x1 ;  /* 0xffffffffff007424 */ /* 0x000fe200078e00ff */
[----:B------:R-:W-:Y:S06]  /*21f0*/  @P0 BRA `(.L_x_34) ;  /* 0x0000004000040947 */ /* 0x000fec0003800000 */
[----:B-----5:R-:W-:Y:S01]  /*2200*/  FSETP.NEU.AND P1, PT, R89, RZ, PT ;  /* 0x000000ff5900720b */ /* 0x020fe20003f2d000 */
[----:B------:R-:W-:Y:S01]  /*2210*/  IMAD.IADD R4, R93, 0x1, -R3 ;  /* 0x000000015d047824 */ /* 0x000fe200078e0a03 */
[----:B------:R-:W-:Y:S01]  /*2220*/  BSSY B0, `(.L_x_34) ;  /* 0x00003fe000007945 */ /* 0x000fe20003800000 */
[----:B------:R-:W-:Y:S02]  /*2230*/  IMAD.IADD R3, R98, 0x1, -R7 ;  /* 0x0000000162037824 */ /* 0x000fe400078e0a07 */
[----:B------:R-:W-:Y:S01]  /*2240*/  IMAD.IADD R115, R105, 0x1, R11 ;  /* 0x0000000169737824 */ /* 0x000fe200078e020b */
[----:B------:R-:W-:-:S04]  /*2250*/  ISETP.GT.AND P0, PT, R4, RZ, PT ;  /* 0x000000ff0400720c */ /* 0x000fc80003f04270 */
[----:B------:R-:W-:-:S03]  /*2260*/  ISETP.GT.AND P3, PT, R3, RZ, P0 ;  /* 0x000000ff0300720c */ /* 0x000fc60000764270 */
[----:B------:R-:W-:Y:S10]  /*2270*/  @!P1 BRA `(.L_x_35) ;  /* 0x0000002c00289947 */ /* 0x000ff40003800000 */
[----:B------:R-:W0:Y:S01]  /*2280*/  LDC.64 R108, c[0x0][0x5b8] ;  /* 0x00016e00ff6c7b82 */ /* 0x000e220000000a00 */
[----:B------:R-:W-:-:S07]  /*2290*/  ULDC.64 UR4, c[0x0][0x5c0] ;  /* 0x0001700000047ab9 */ /* 0x000fce0000000a00 */
[----:B------:R-:W1:Y:S08]  /*22a0*/  LDC.64 R110, c[0x0][0x5b0] ;  /* 0x00016c00ff6e7b82 */ /* 0x000e700000000a00 */
[----:B------:R-:W2:Y:S01]  /*22b0*/  LDC.64 R112, c[0x0][0x5a8] ;  /* 0x00016a00ff707b82 */ /* 0x000ea20000000a00 */
[-C--:B0-----:R-:W-:Y:S02]  /*22c0*/  IMAD R6, R13, R108.reuse, RZ ;  /* 0x0000006c0d067224 */ /* 0x081fe400078e02ff */
[----:B------:R-:W-:-:S04]  /*22d0*/  IMAD.WIDE.U32 R106, R99, R108, R8 ;  /* 0x0000006c636a7225 */ /* 0x000fc800078e0008 */
[----:B------:R-:W-:Y:S02]  /*22e0*/  IMAD R105, R99, R109, R6 ;  /* 0x0000006d63697224 */ /* 0x000fe400078e0206 */
[-C--:B-1----:R-:W-:Y:S02]  /*22f0*/  IMAD R5, R101, R110.reuse, RZ ;  /* 0x0000006e65057224 */ /* 0x082fe400078e02ff */
[----:B------:R-:W-:Y:S02]  /*2300*/  IMAD.IADD R13, R107, 0x1, R105 ;  /* 0x000000016b0d7824 */ /* 0x000fe400078e0269 */
[----:B------:R-:W-:Y:S02]  /*2310*/  IMAD.MOV.U32 R12, RZ, RZ, R106 ;  /* 0x000000ffff0c7224 */ /* 0x000fe400078e006a */
[C---:B------:R-:W-:Y:S02]  /*2320*/  IMAD R109, R100.reuse, R111, R5 ;  /* 0x0000006f646d7224 */ /* 0x040fe400078e0205 */
[----:B------:R-:W-:-:S04]  /*2330*/  IMAD.WIDE.U32 R6, R100, R110, R12 ;  /* 0x0000006e64067225 */ /* 0x000fc800078e000c */
[----:B------:R-:W-:Y:S01]  /*2340*/  IMAD.IADD R5, R7, 0x1, R109 ;  /* 0x0000000107057824 */ /* 0x000fe200078e026d */
[----:B--2---:R-:W-:-:S04]  /*2350*/  LEA R14, P1, R6, R112, 0x1 ;  /* 0x00000070060e7211 */ /* 0x004fc800078208ff */
[----:B------:R-:W-:-:S05]  /*2360*/  LEA.HI.X R15, R6, R113, R5, 0x1, P1 ;  /* 0x00000071060f7211 */ /* 0x000fca00008f0c05 */
[----:B------:R0:W2:Y:S01]  /*2370*/  @P3 LDG.E.LTC128B.U16 R5, desc[UR38][R14.64] ;  /* 0x000000260e053981 */ /* 0x0000a2000c1e1520 */
[----:B------:R-:W-:Y:S01]  /*2380*/  IMAD.WIDE.U32 R6, R100, R110, R8 ;  /* 0x0000006e64067225 */ /* 0x000fe200078e0008 */
[----:B------:R-:W-:Y:S03]  /*2390*/  BSSY B1, `(.L_x_36) ;  /* 0x0000013000017945 */ /* 0x000fe60003800000 */
[----:B------:R-:W-:Y:S02]  /*23a0*/  IMAD.IADD R7, R109, 0x1, R7 ;  /* 0x000000016d077824 */ /* 0x000fe400078e0207 */
[----:B------:R-:W-:Y:S01]  /*23b0*/  IMAD.WIDE.U32 R20, R99, R108, R6 ;  /* 0x0000006c63147225 */ /* 0x000fe200078e0006 */
[----:B0-----:R-:W-:-:S03]  /*23c0*/  SHF.L.U64.HI R15, R110, 0x3, R111 ;  /* 0x000000036e0f7819 */ /* 0x001fc6000001026f */
[----:B------:R-:W-:Y:S01]  /*23d0*/  IMAD.IADD R7, R105, 0x1, R21 ;  /* 0x0000000169077824 */ /* 0x000fe200078e0215 */
[----:B------:R-:W-:Y:S01]  /*23e0*/  LEA R6, P4, R20, R112, 0x1 ;  /* 0x0000007014067211 */ /* 0x000fe200078808ff */
[----:B------:R-:W-:-:S03]  /*23f0*/  IMAD.SHL.U32 R14, R110, 0x8, RZ ;  /* 0x000000086e0e7824 */ /* 0x000fc600078e00ff */
[----:B------:R-:W-:Y:S01]  /*2400*/  LEA.HI.X R7, R20, R113, R7, 0x1, P4 ;  /* 0x0000007114077211 */ /* 0x000fe200020f0c07 */
[----:B--2---:R-:W-:-:S05]  /*2410*/  HADD2.F32 R10, -RZ, R5.H0_H0 ;  /* 0x20000005ff0a7230 */ /* 0x004fca0000004100 */
[----:B------:R-:W-:Y:S01]  /*2420*/  FMUL R11, R10, R89 ;  /* 0x000000590a0b7220 */ /* 0x000fe20000400000 */
[----:B------:R-:W-:-:S03]  /*2430*/  LEA R10, P1, R104, UR4, 0x1 ;  /* 0x00000004680a7c11 */ /* 0x000fc6000f8208ff */
[----:B------:R-:W-:Y:S01]  /*2440*/  FFMA R24, R24, R88, R11 ;  /* 0x0000005818187223 */ /* 0x000fe2000000000b */
[----:B------:R-:W-:Y:S02]  /*2450*/  LEA.HI.X R11, R104, UR5, R115, 0x1, P1 ;  /* 0x00000005680b7c11 */ /* 0x000fe400088f0c73 */
[----:B------:R-:W-:Y:S02]  /*2460*/  ISETP.GT.AND P1, PT, R4, 0x1, PT ;  /* 0x000000010400780c */ /* 0x000fe40003f24270 */
[----:B------:R-:W-:Y:S02]  /*2470*/  F2FP.F16.F32.PACK_AB R24, RZ, R24 ;  /* 0x00000018ff18723e */ /* 0x000fe400000000ff */
[----:B------:R-:W-:-:S03]  /*2480*/  ISETP.GT.AND P2, PT, R3, RZ, P1 ;  /* 0x000000ff0300720c */ /* 0x000fc60000f44270 */
[----:B------:R0:W-:Y:S10]  /*2490*/  @P3 STG.E.U16 desc[UR38][R10.64], R24 ;  /* 0x000000180a003986 */ /* 0x0001f4000c101526 */
[----:B------:R-:W-:Y:S05]  /*24a0*/  @!P2 BRA `(.L_x_37) ;  /* 0x000000000004a947 */ /* 0x000fea0003800000 */
[----:B------:R1:W5:Y:S02]  /*24b0*/  LDG.E.LTC128B.U16 R5, desc[UR38][R6.64+0x2] ;  /* 0x0000022606057981 */ /* 0x000364000c1e1520 */
.L_x_37:
[----:B------:R-:W-:Y:S05]  /*24c0*/  BSYNC B1 ;  /* 0x0000000000017941 */ /* 0x000fea0003800000 */
.L_x_36:
[----:B-----5:R-:W-:Y:S01]  /*24d0*/  HADD2.F32 R12, -RZ, R5.H0_H0 ;  /* 0x20000005ff0c7230 */ /* 0x020fe20000004100 */
[----:B------:R-:W-:Y:S01]  /*24e0*/  ISETP.GT.AND P0, PT, R3, 0x8, P0 ;  /* 0x000000080300780c */ /* 0x000fe20000704270 */
[----:B------:R-:W-:Y:S01]  /*24f0*/  IMAD.WIDE.U32 R20, R100, R110, R14 ;  /* 0x0000006e64147225 */ /* 0x000fe200078e000e */
[----:B0-----:R-:W-:-:S03]  /*2500*/  PRMT R24, R5, 0x7610, R24 ;  /* 0x0000761005187816 */ /* 0x001fc60000000018 */
[----:B------:R-:W-:Y:S01]  /*2510*/  FMUL R12, R12, R89 ;  /* 0x000000590c0c7220 */ /* 0x000fe20000400000 */
[----:B------:R-:W-:Y:S01]  /*2520*/  IMAD.IADD R109, R109, 0x1, R21 ;  /* 0x000000016d6d7824 */ /* 0x000fe200078e0215 */
[----:B------:R-:W-:Y:S02]  /*2530*/  IADD3 R106, P3, R106, R20, RZ ;  /* 0x000000146a6a7210 */ /* 0x000fe40007f7e0ff */
[----:B------:R-:W-:-:S03]  /*2540*/  FFMA R12, R25, R88, R12 ;  /* 0x00000058190c7223 */ /* 0x000fc6000000000c */
[----:B------:R-:W-:Y:S01]  /*2550*/  IMAD.X R13, R109, 0x1, R13, P3 ;  /* 0x000000016d0d7824 */ /* 0x000fe200018e060d */
[C---:B------:R-:W-:Y:S02]  /*2560*/  LEA R14, P3, R106.reuse, R112, 0x1 ;  /* 0x000000706a0e7211 */ /* 0x040fe400078608ff */
[----:B------:R-:W-:Y:S02]  /*2570*/  F2FP.F16.F32.PACK_AB R12, RZ, R12 ;  /* 0x0000000cff0c723e */ /* 0x000fe400000000ff */
[----:B------:R-:W-:Y:S02]  /*2580*/  LEA.HI.X R15, R106, R113, R13, 0x1, P3 ;  /* 0x000000716a0f7211 */ /* 0x000fe400018f0c0d */
[----:B------:R-:W-:-:S05]  /*2590*/  PRMT R21, R12, 0x7610, R21 ;  /* 0x000076100c157816 */ /* 0x000fca0000000015 */
[----:B------:R0:W-:Y:S04]  /*25a0*/  @P2 STG.E.U16 desc[UR38][R10.64+0x2], R21 ;  /* 0x000002150a002986 */ /* 0x0001e8000c101526 */
[----:B------:R-:W2:Y:S01]  /*25b0*/  @P0 LDG.E.LTC128B.U16 R24, desc[UR38][R14.64] ;  /* 0x000000260e180981 */ /* 0x000ea2000c1e1520 */
[----:B------:R-:W-:Y:S01]  /*25c0*/  IADD3 R20, P2, R8, R20, RZ ;  /* 0x0000001408147210 */ /* 0x000fe20007f5e0ff */
[----:B------:R-:W-:Y:S01]  /*25d0*/  BSSY B1, `(.L_x_38) ;  /* 0x0000011000017945 */ /* 0x000fe20003800000 */
[C---:B------:R-:W-:Y:S02]  /*25e0*/  SHF.L.U64.HI R13, R90.reuse, 0x1, R91 ;  /* 0x000000015a0d7819 */ /* 0x040fe4000001025b */
[----:B------:R-:W-:Y:S01]  /*25f0*/  ISETP.GT.AND P1, PT, R3, 0x8, P1 ;  /* 0x000000080300780c */ /* 0x000fe20000f24270 */
[----:B0-----:R-:W-:Y:S01]  /*2600*/  IMAD.X R21, R9, 0x1, R109, P2 ;  /* 0x0000000109157824 */ /* 0x001fe200010e066d */
[----:B------:R-:W-:Y:S01]  /*2610*/  LEA R12, P2, R90, R10, 0x1 ;  /* 0x0000000a5a0c7211 */ /* 0x000fe200078408ff */
[----:B------:R-:W-:-:S04]  /*2620*/  IMAD.WIDE.U32 R20, R99, R108, R20 ;  /* 0x0000006c63147225 */ /* 0x000fc800078e0014 */
[----:B------:R-:W-:Y:S02]  /*2630*/  IMAD.X R13, R13, 0x1, R11, P2 ;  /* 0x000000010d0d7824 */ /* 0x000fe400010e060b */
[----:B------:R-:W-:Y:S02]  /*2640*/  IMAD.IADD R9, R105, 0x1, R21 ;  /* 0x0000000169097824 */ /* 0x000fe400078e0215 */
[----:B--2---:R-:W-:-:S05]  /*2650*/  HADD2.F32 R8, -RZ, R24.H0_H0 ;  /* 0x20000018ff087230 */ /* 0x004fca0000004100 */
[----:B------:R-:W-:Y:S01]  /*2660*/  FMUL R5, R8, R89 ;  /* 0x0000005908057220 */ /* 0x000fe20000400000 */
[----:B------:R-:W-:-:S03]  /*2670*/  LEA R8, P3, R20, R112, 0x1 ;  /* 0x0000007014087211 */ /* 0x000fc600078608ff */
[----:B------:R-:W-:Y:S01]  /*2680*/  FFMA R5, R26, R88, R5 ;  /* 0x000000581a057223 */ /* 0x000fe20000000005 */
[----:B------:R-:W-:-:S04]  /*2690*/  LEA.HI.X R9, R20, R113, R9, 0x1, P3 ;  /* 0x0000007114097211 */ /* 0x000fc800018f0c09 */
[----:B------:R-:W-:-:S05]  /*26a0*/  F2FP.F16.F32.PACK_AB R5, RZ, R5 ;  /* 0x00000005ff05723e */ /* 0x000fca00000000ff */
[----:B------:R0:W-:Y:S01]  /*26b0*/  @P0 STG.E.U16 desc[UR38][R12.64], R5 ;  /* 0x000000050c000986 */ /* 0x0001e2000c101526 */
[----:B------:R-:W-:Y:S05]  /*26c0*/  @!P1 BRA `(.L_x_39) ;  /* 0x0000000000049947 */ /* 0x000fea0003800000 */
[----:B------:R2:W5:Y:S02]  /*26d0*/  LDG.E.LTC128B.U16 R24, desc[UR38][R8.64+0x2] ;  /* 0x0000022608187981 */ /* 0x000564000c1e1520 */
.L_x_39:
[----:B------:R-:W-:Y:S05]  /*26e0*/  BSYNC B1 ;  /* 0x0000000000017941 */ /* 0x000fea0003800000 */
.L_x_38:
[----:B-----5:R-:W-:Y:S01]  /*26f0*/  HADD2.F32 R14, -RZ, R24.H0_H0 ;  /* 0x20000018ff0e7230 */ /* 0x020fe20000004100 */
[----:B------:R-:W-:Y:S01]  /*2700*/  ISETP.GT.AND P0, PT, R4, 0x8, PT ;  /* 0x000000080400780c */ /* 0x000fe20003f04270 */
[----:B------:R-:W-:Y:S03]  /*2710*/  BSSY B1, `(.L_x_40) ;  /* 0x0000008000017945 */ /* 0x000fe60003800000 */
[----:B------:R-:W-:Y:S01]  /*2720*/  FMUL R14, R14, R89 ;  /* 0x000000590e0e7220 */ /* 0x000fe20000400000 */
[----:B------:R-:W-:-:S03]  /*2730*/  ISETP.GT.AND P2, PT, R3, RZ, P0 ;  /* 0x000000ff0300720c */ /* 0x000fc60000744270 */
[----:B------:R-:W-:-:S05]  /*2740*/  FFMA R14, R27, R88, R14 ;  /* 0x000000581b0e7223 */ /* 0x000fca000000000e */
[----:B------:R-:W-:-:S05]  /*2750*/  F2FP.F16.F32.PACK_AB R14, RZ, R14 ;  /* 0x0000000eff0e723e */ /* 0x000fca00000000ff */
[----:B------:R3:W-:Y:S01]  /*2760*/  @P1 STG.E.U16 desc[UR38][R12.64+0x2], R14 ;  /* 0x0000020e0c001986 */ /* 0x0007e2000c101526 */
[----:B------:R-:W-:Y:S05]  /*2770*/  @!P2 BRA `(.L_x_41) ;  /* 0x000000000004a947 */ /* 0x000fea0003800000 */
[----:B------:R4:W5:Y:S02]  /*2780*/  LDG.E.LTC128B.U16 R24, desc[UR38][R6.64+0x10] ;  /* 0x0000102606187981 */ /* 0x000964000c1e1520 */
.L_x_41:
[----:B------:R-:W-:Y:S05]  /*2790*/  BSYNC B1 ;  /* 0x0000000000017941 */ /* 0x000fea0003800000 */
.L_x_40:
[----:B---3-5:R-:W-:Y:S01]  /*27a0*/  HADD2.F32 R14, -RZ, R24.H0_H0 ;  /* 0x20000018ff0e7230 */ /* 0x028fe20000004100 */
[----:B------:R-:W-:Y:S01]  /*27b0*/  ISETP.GT.AND P1, PT, R4, 0x9, PT ;  /* 0x000000090400780c */ /* 0x000fe20003f24270 */
[----:B------:R-:W-:Y:S03]  /*27c0*/  BSSY B1, `(.L_x_42) ;  /* 0x0000008000017945 */ /* 0x000fe60003800000 */
[----:B0-----:R-:W-:Y:S01]  /*27d0*/  FMUL R5, R14, R89 ;  /* 0x000000590e057220 */ /* 0x001fe20000400000 */
[----:B------:R-:W-:-:S03]  /*27e0*/  ISETP.GT.AND P3, PT, R3, RZ, P1 ;  /* 0x000000ff0300720c */ /* 0x000fc60000f64270 */
[----:B------:R-:W-:-:S05]  /*27f0*/  FFMA R5, R28, R88, R5 ;  /* 0x000000581c057223 */ /* 0x000fca0000000005 */
[----:B------:R-:W-:-:S05]  /*2800*/  F2FP.F16.F32.PACK_AB R5, RZ, R5 ;  /* 0x00000005ff05723e */ /* 0x000fca00000000ff */
[----:B------:R0:W-:Y:S01]  /*2810*/  @P2 STG.E.U16 desc[UR38][R10.64+0x10], R5 ;  /* 0x000010050a002986 */ /* 0x0001e2000c101526 */
[----:B------:R-:W-:Y:S05]  /*2820*/  @!P3 BRA `(.L_x_43) ;  /* 0x000000000004b947 */ /* 0x000fea0003800000 */
[----:B------:R3:W5:Y:S02]  /*2830*/  LDG.E.LTC128B.U16 R24, desc[UR38][R6.64+0x12] ;  /* 0x0000122606187981 */ /* 0x000764000c1e1520 */
.L_x_43:
[----:B------:R-:W-:Y:S05]  /*2840*/  BSYNC B1 ;  /* 0x0000000000017941 */ /* 0x000fea0003800000 */
.L_x_42:
[----:B-----5:R-:W-:Y:S01]  /*2850*/  HADD2.F32 R14, -RZ, R24.H0_H0 ;  /* 0x20000018ff0e7230 */ /* 0x020fe20000004100 */
[----:B------:R-:W-:Y:S01]  /*2860*/  ISETP.GT.AND P0, PT, R3, 0x8, P0 ;  /* 0x000000080300780c */ /* 0x000fe20000704270 */
[----:B------:R-:W-:Y:S03]  /*2870*/  BSSY B1, `(.L_x_44) ;  /* 0x0000007000017945 */ /* 0x000fe60003800000 */
[----:B------:R-:W-:-:S04]  /*2880*/  FMUL R14, R14, R89 ;  /* 0x000000590e0e7220 */ /* 0x000fc80000400000 */
[----:B------:R-:W-:-:S05]  /*2890*/  FFMA R14, R29, R88, R14 ;  /* 0x000000581d0e7223 */ /* 0x000fca000000000e */
[----:B------:R-:W-:-:S05]  /*28a0*/  F2FP.F16.F32.PACK_AB R14, RZ, R14 ;  /* 0x0000000eff0e723e */ /* 0x000fca00000000ff */
[----:B------:R0:W-:Y:S01]  /*28b0*/  @P3 STG.E.U16 desc[UR38][R10.64+0x12], R14 ;  /* 0x0000120e0a003986 */ /* 0x0001e2000c101526 */
[----:B------:R-:W-:Y:S05]  /*28c0*/  @!P0 BRA `(.L_x_45) ;  /* 0x0000000000048947 */ /* 0x000fea0003800000 */
[----:B------:R0:W5:Y:S02]  /*28d0*/  LDG.E.LTC128B.U16 R24, desc[UR38][R8.64+0x10] ;  /* 0x0000102608187981 */ /* 0x000164000c1e1520 */
.L_x_45:
[----:B------:R-:W-:Y:S05]  /*28e0*/  BSYNC B1 ;  /* 0x0000000000017941 */ /* 0x000fea0003800000 */
.L_x_44:
[----:B0----5:R-:W-:Y:S01]  /*28f0*/  HADD2.F32 R14, -RZ, R24.H0_H0 ;  /* 0x20000018ff0e7230 */ /* 0x021fe20000004100 */
        /* <DEDUP_REMOVED lines=8> */
.L_x_47:
[----:B------:R-:W-:Y:S05]  /*2980*/  BSYNC B1 ;  /* 0x0000000000017941 */ /* 0x000fea0003800000 */
.L_x_46:
        /* <DEDUP_REMOVED lines=10> */
.L_x_49:
[----:B------:R-:W-:Y:S05]  /*2a30*/  BSYNC B1 ;  /* 0x0000000000017941 */ /* 0x000fea0003800000 */
.L_x_48:
[----:B0----5:R-:W-:Y:S01]  /*2a40*/  HADD2.F32 R14, -RZ, R24.H0_H0 ;  /* 0x20000018ff0e7230 */ /* 0x021fe20000004100 */
        /* <DEDUP_REMOVED lines=9> */
.L_x_51:
[----:B------:R-:W-:Y:S05]  /*2ae0*/  BSYNC B1 ;  /* 0x0000000000017941 */ /* 0x000fea0003800000 */
.L_x_50:
        /* <DEDUP_REMOVED lines=9> */
.L_x_53:
[----:B------:R-:W-:Y:S05]  /*2b80*/  BSYNC B1 ;  /* 0x0000000000017941 */ /* 0x000fea0003800000 */
.L_x_52:
        /* <DEDUP_REMOVED lines=9> */
.L_x_55:
[----:B------:R-:W-:Y:S05]  /*2c20*/  BSYNC B1 ;  /* 0x0000000000017941 */ /* 0x000fea0003800000 */
.L_x_54:
        /* <DEDUP_REMOVED lines=10> */
.L_x_57:
[----:B------:R-:W-:Y:S05]  /*2cd0*/  BSYNC B1 ;  /* 0x0000000000017941 */ /* 0x000fea0003800000 */
.L_x_56:
        /* <DEDUP_REMOVED lines=10> */
.L_x_59:
[----:B------:R-:W-:Y:S05]  /*2d80*/  BSYNC B1 ;  /* 0x0000000000017941 */ /* 0x000fea0003800000 */
.L_x_58:
        /* <DEDUP_REMOVED lines=9> */
.L_x_61:
[----:B------:R-:W-:Y:S05]  /*2e20*/  BSYNC B1 ;  /* 0x0000000000017941 */ /* 0x000fea0003800000 */
.L_x_60:
        /* <DEDUP_REMOVED lines=9> */
.L_x_63:
[----:B------:R-:W-:Y:S05]  /*2ec0*/  BSYNC B1 ;  /* 0x0000000000017941 */ /* 0x000fea0003800000 */
.L_x_62:
        /* <DEDUP_REMOVED lines=10> */
.L_x_65:
[----:B------:R-:W-:Y:S05]  /*2f70*/  BSYNC B1 ;  /* 0x0000000000017941 */ /* 0x000fea0003800000 */
.L_x_64:
        /* <DEDUP_REMOVED lines=10> */
.L_x_67:
[----:B------:R-:W-:Y:S05]  /*3020*/  BSYNC B1 ;  /* 0x0000000000017941 */ /* 0x000fea0003800000 */
.L_x_66:
        /* <DEDUP_REMOVED lines=9> */
.L_x_69:
[----:B------:R-:W-:Y:S05]  /*30c0*/  BSYNC B1 ;  /* 0x0000000000017941 */ /* 0x000fea0003800000 */
.L_x_68:
        /* <DEDUP_REMOVED lines=9> */
.L_x_71:
[----:B------:R-:W-:Y:S05]  /*3160*/  BSYNC B1 ;  /* 0x0000000000017941 */ /* 0x000fea0003800000 */
.L_x_70:
        /* <DEDUP_REMOVED lines=10> */
.L_x_73:
[----:B------:R-:W-:Y:S05]  /*3210*/  BSYNC B1 ;  /* 0x0000000000017941 */ /* 0x000fea0003800000 */
.L_x_72:
        /* <DEDUP_REMOVED lines=10> */
.L_x_75:
[----:B------:R-:W-:Y:S05]  /*32c0*/  BSYNC B1 ;  /* 0x0000000000017941 */ /* 0x000fea0003800000 */
.L_x_74:
        /* <DEDUP_REMOVED lines=9> */
.L_x_77:
[----:B------:R-:W-:Y:S05]  /*3360*/  BSYNC B1 ;  /* 0x0000000000017941 */ /* 0x000fea0003800000 */
.L_x_76:
        /* <DEDUP_REMOVED lines=9> */
.L_x_79:
[----:B------:R-:W-:Y:S05]  /*3400*/  BSYNC B1 ;  /* 0x0000000000017941 */ /* 0x000fea0003800000 */
.L_x_78:
        /* <DEDUP_REMOVED lines=10> */
.L_x_81:
[----:B------:R-:W-:Y:S05]  /*34b0*/  BSYNC B1 ;  /* 0x0000000000017941 */ /* 0x000fea0003800000 */
.L_x_80:
        /* <DEDUP_REMOVED lines=10> */
.L_x_83:
[----:B------:R-:W-:Y:S05]  /*3560*/  BSYNC B1 ;  /* 0x0000000000017941 */ /* 0x000fea0003800000 */
.L_x_82:
        /* <DEDUP_REMOVED lines=9> */
.L_x_85:
[----:B------:R-:W-:Y:S05]  /*3600*/  BSYNC B1 ;  /* 0x0000000000017941 */ /* 0x000fea0003800000 */
.L_x_84:
        /* <DEDUP_REMOVED lines=9> */
.L_x_87:
[----:B------:R-:W-:Y:S05]  /*36a0*/  BSYNC B1 ;  /* 0x0000000000017941 */ /* 0x000fea0003800000 */
.L_x_86:
        /* <DEDUP_REMOVED lines=10> */
.L_x_89:
[----:B------:R-:W-:Y:S05]  /*3750*/  BSYNC B1 ;  /* 0x0000000000017941 */ /* 0x000fea0003800000 */
.L_x_88:
        /* <DEDUP_REMOVED lines=10> */
.L_x_91:
[----:B------:R-:W-:Y:S05]  /*3800*/  BSYNC B1 ;  /* 0x0000000000017941 */ /* 0x000fea0003800000 */
.L_x_90:
        /* <DEDUP_REMOVED lines=9> */
.L_x_93:
[----:B------:R-:W-:Y:S05]  /*38a0*/  BSYNC B1 ;  /* 0x0000000000017941 */ /* 0x000fea0003800000 */
.L_x_92:
        /* <DEDUP_REMOVED lines=9> */
.L_x_95:
[----:B------:R-:W-:Y:S05]  /*3940*/  BSYNC B1 ;  /* 0x0000000000017941 */ /* 0x000fea0003800000 */
.L_x_94:
        /* <DEDUP_REMOVED lines=10> */
.L_x_97:
[----:B------:R-:W-:Y:S05]  /*39f0*/  BSYNC B1 ;  /* 0x0000000000017941 */ /* 0x000fea0003800000 */
.L_x_96:
        /* <DEDUP_REMOVED lines=10> */
.L_x_99:
[----:B------:R-:W-:Y:S05]  /*3aa0*/  BSYNC B1 ;  /* 0x0000000000017941 */ /* 0x000fea0003800000 */
.L_x_98:
        /* <DEDUP_REMOVED lines=9> */
.L_x_101:
[----:B------:R-:W-:Y:S05]  /*3b40*/  BSYNC B1 ;  /* 0x0000000000017941 */ /* 0x000fea0003800000 */
.L_x_100:
        /* <DEDUP_REMOVED lines=9> */
.L_x_103:
[----:B------:R-:W-:Y:S05]  /*3be0*/  BSYNC B1 ;  /* 0x0000000000017941 */ /* 0x000fea0003800000 */
.L_x_102:
        /* <DEDUP_REMOVED lines=10> */
.L_x_105:
[----:B------:R-:W-:Y:S05]  /*3c90*/  BSYNC B1 ;  /* 0x0000000000017941 */ /* 0x000fea0003800000 */
.L_x_104:
        /* <DEDUP_REMOVED lines=10> */
.L_x_107:
[----:B------:R-:W-:Y:S05]  /*3d40*/  BSYNC B1 ;  /* 0x0000000000017941 */ /* 0x000fea0003800000 */
.L_x_106:
        /* <DEDUP_REMOVED lines=9> */
.L_x_109:
[----:B------:R-:W-:Y:S05]  /*3de0*/  BSYNC B1 ;  /* 0x0000000000017941 */ /* 0x000fea0003800000 */
.L_x_108:
        /* <DEDUP_REMOVED lines=9> */
.L_x_111:
[----:B------:R-:W-:Y:S05]  /*3e80*/  BSYNC B1 ;  /* 0x0000000000017941 */ /* 0x000fea0003800000 */
.L_x_110:
        /* <DEDUP_REMOVED lines=10> */
.L_x_113:
[----:B------:R-:W-:Y:S05]  /*3f30*/  BSYNC B1 ;  /* 0x0000000000017941 */ /* 0x000fea0003800000 */
.L_x_112:
        /* <DEDUP_REMOVED lines=10> */
.L_x_115:
[----:B------:R-:W-:Y:S05]  /*3fe0*/  BSYNC B1 ;  /* 0x0000000000017941 */ /* 0x000fea0003800000 */
.L_x_114:
        /* <DEDUP_REMOVED lines=9> */
.L_x_117:
[----:B------:R-:W-:Y:S05]  /*4080*/  BSYNC B1 ;  /* 0x0000000000017941 */ /* 0x000fea0003800000 */
.L_x_116:
        /* <DEDUP_REMOVED lines=9> */
.L_x_119:
[----:B------:R-:W-:Y:S05]  /*4120*/  BSYNC B1 ;  /* 0x0000000000017941 */ /* 0x000fea0003800000 */
.L_x_118:
        /* <DEDUP_REMOVED lines=10> */
.L_x_121:
[----:B------:R-:W-:Y:S05]  /*41d0*/  BSYNC B1 ;  /* 0x0000000000017941 */ /* 0x000fea0003800000 */
.L_x_120:
        /* <DEDUP_REMOVED lines=10> */
.L_x_123:
[----:B------:R-:W-:Y:S05]  /*4280*/  BSYNC B1 ;  /* 0x0000000000017941 */ /* 0x000fea0003800000 */
.L_x_122:
        /* <DEDUP_REMOVED lines=9> */
.L_x_125:
[----:B------:R-:W-:Y:S05]  /*4320*/  BSYNC B1 ;  /* 0x0000000000017941 */ /* 0x000fea0003800000 */
.L_x_124:
        /* <DEDUP_REMOVED lines=9> */
.L_x_127:
[----:B------:R-:W-:Y:S05]  /*43c0*/  BSYNC B1 ;  /* 0x0000000000017941 */ /* 0x000fea0003800000 */
.L_x_126:
        /* <DEDUP_REMOVED lines=10> */
.L_x_129:
[----:B------:R-:W-:Y:S05]  /*4470*/  BSYNC B1 ;  /* 0x0000000000017941 */ /* 0x000fea0003800000 */
.L_x_128:
        /* <DEDUP_REMOVED lines=10> */
.L_x_131:
[----:B------:R-:W-:Y:S05]  /*4520*/  BSYNC B1 ;  /* 0x0000000000017941 */ /* 0x000fea0003800000 */
.L_x_130:
        /* <DEDUP_REMOVED lines=9> */
.L_x_133:
[----:B------:R-:W-:Y:S05]  /*45c0*/  BSYNC B1 ;  /* 0x0000000000017941 */ /* 0x000fea0003800000 */
.L_x_132:
        /* <DEDUP_REMOVED lines=9> */
.L_x_135:
[----:B------:R-:W-:Y:S05]  /*4660*/  BSYNC B1 ;  /* 0x0000000000017941 */ /* 0x000fea0003800000 */
.L_x_134:
        /* <DEDUP_REMOVED lines=10> */
.L_x_137:
[----:B------:R-:W-:Y:S05]  /*4710*/  BSYNC B1 ;  /* 0x0000000000017941 */ /* 0x000fea0003800000 */
.L_x_136:
        /* <DEDUP_REMOVED lines=10> */
.L_x_139:
[----:B------:R-:W-:Y:S05]  /*47c0*/  BSYNC B1 ;  /* 0x0000000000017941 */ /* 0x000fea0003800000 */
.L_x_138:
        /* <DEDUP_REMOVED lines=9> */
.L_x_141:
[----:B------:R-:W-:Y:S05]  /*4860*/  BSYNC B1 ;  /* 0x0000000000017941 */ /* 0x000fea0003800000 */
.L_x_140:
        /* <DEDUP_REMOVED lines=9> */
.L_x_143:
[----:B------:R-:W-:Y:S05]  /*4900*/  BSYNC B1 ;  /* 0x0000000000017941 */ /* 0x000fea0003800000 */
.L_x_142:
        /* <DEDUP_REMOVED lines=10> */
.L_x_145:
[----:B------:R-:W-:Y:S05]  /*49b0*/  BSYNC B1 ;  /* 0x0000000000017941 */ /* 0x000fea0003800000 */
.L_x_144:
        /* <DEDUP_REMOVED lines=10> */
.L_x_147:
[----:B------:R-:W-:Y:S05]  /*4a60*/  BSYNC B1 ;  /* 0x0000000000017941 */ /* 0x000fea0003800000 */
.L_x_146:
        /* <DEDUP_REMOVED lines=9> */
.L_x_149:
[----:B------:R-:W-:Y:S05]  /*4b00*/  BSYNC B1 ;  /* 0x0000000000017941 */ /* 0x000fea0003800000 */
.L_x_148:
        /* <DEDUP_REMOVED lines=9> */
.L_x_151:
[----:B------:R-:W-:Y:S05]  /*4ba0*/  BSYNC B1 ;  /* 0x0000000000017941 */ /* 0x000fea0003800000 */
.L_x_150:
        /* <DEDUP_REMOVED lines=10> */
.L_x_153:
[----:B------:R-:W-:Y:S05]  /*4c50*/  BSYNC B1 ;  /* 0x0000000000017941 */ /* 0x000fea0003800000 */
.L_x_152:
[----:B0----5:R-:W-:Y:S01]  /*4c60*/  HADD2.F32 R14, -RZ, R24.H0_H0 ;  /* 0x20000018ff0e7230 */ /* 0x021fe20000004100 */
[----:B------:R-:W-:Y:S01]  /*4c70*/  ISETP.GT.AND P1, PT, R4, 0x79, PT ;  /* 0x000000790400780c */ /* 0x000fe20003f24270 */
[----:B------:R-:W-:Y:S01]  /*4c80*/  @P2 IMAD.MOV.U32 R4, RZ, RZ, R10 ;  /* 0x000000ffff042224 */ /* 0x000fe200078e000a */
[----:B------:R-:W-:Y:S02]  /*4c90*/  BSSY B1, `(.L_x_154) ;  /* 0x000000a000017945 */ /* 0x000fe40003800000 */
[----:B------:R-:W-:Y:S01]  /*4ca0*/  FMUL R5, R14, R89 ;  /* 0x000000590e057220 */ /* 0x000fe20000400000 */
[----:B------:R-:W-:-:S03]  /*4cb0*/  ISETP.GT.AND P3, PT, R3, RZ, P1 ;  /* 0x000000ff0300720c */ /* 0x000fc60000f64270 */
[----:B------:R-:W-:-:S05]  /*4cc0*/  FFMA R5, R84, R88, R5 ;  /* 0x0000005854057223 */ /* 0x000fca0000000005 */
[----:B------:R-:W-:-:S04]  /*4cd0*/  F2FP.F16.F32.PACK_AB R5, RZ, R5 ;  /* 0x00000005ff05723e */ /* 0x000fc800000000ff */
[----:B------:R-:W-:Y:S01]  /*4ce0*/  PRMT R14, R5, 0x7610, R14 ;  /* 0x00007610050e7816 */ /* 0x000fe2000000000e */
[----:B------:R-:W-:-:S05]  /*4cf0*/  @P2 IMAD.MOV.U32 R5, RZ, RZ, R11 ;  /* 0x000000ffff052224 */ /* 0x000fca00078e000b */
[----:B------:R0:W-:Y:S01]  /*4d00*/  @P2 STG.E.U16 desc[UR38][R4.64+0xf0], R14 ;  /* 0x0000f00e04002986 */ /* 0x0001e2000c101526 */
[----:B------:R-:W-:Y:S05]  /*4d10*/  @!P3 BRA `(.L_x_155) ;  /* 0x000000000004b947 */ /* 0x000fea0003800000 */
[----:B------:R0:W5:Y:S02]  /*4d20*/  LDG.E.LTC128B.U16 R24, desc[UR38][R6.64+0xf2] ;  /* 0x0000f22606187981 */ /* 0x000164000c1e1520 */
.L_x_155:
[----:B------:R-:W-:Y:S05]  /*4d30*/  BSYNC B1 ;  /* 0x0000000000017941 */ /* 0x000fea0003800000 */
.L_x_154:
        /* <DEDUP_REMOVED lines=9> */
.L_x_157:
[----:B------:R-:W-:Y:S05]  /*4dd0*/  BSYNC B1 ;  /* 0x0000000000017941 */ /* 0x000fea0003800000 */
.L_x_156:
[----:B0----5:R-:W-:Y:S01]  /*4de0*/  HADD2.F32 R4, -RZ, R24.H0_H0 ;  /* 0x20000018ff047230 */ /* 0x021fe20000004100 */
[----:B------:R-:W-:Y:S01]  /*4df0*/  ISETP.GT.AND P1, PT, R3, 0x8, P1 ;  /* 0x000000080300780c */ /* 0x000fe20000f24270 */
[----:B------:R-:W-:Y:S03]  /*4e00*/  BSSY B1, `(.L_x_158) ;  /* 0x000000a000017945 */ /* 0x000fe60003800000 */
[----:B------:R-:W-:Y:S01]  /*4e10*/  FMUL R5, R4, R89 ;  /* 0x0000005904057220 */ /* 0x000fe20000400000 */
[----:B------:R-:W-:-:S03]  /*4e20*/  @P0 IMAD.MOV.U32 R4, RZ, RZ, R12 ;  /* 0x000000ffff040224 */ /* 0x000fc600078e000c */
[----:B------:R-:W-:-:S05]  /*4e30*/  FFMA R5, R86, R88, R5 ;  /* 0x0000005856057223 */ /* 0x000fca0000000005 */
[----:B------:R-:W-:-:S04]  /*4e40*/  F2FP.F16.F32.PACK_AB R5, RZ, R5 ;  /* 0x00000005ff05723e */ /* 0x000fc800000000ff */
[----:B-1-34-:R-:W-:Y:S01]  /*4e50*/  PRMT R6, R5, 0x7610, R6 ;  /* 0x0000761005067816 */ /* 0x01afe20000000006 */
[----:B------:R-:W-:-:S05]  /*4e60*/  @P0 IMAD.MOV.U32 R5, RZ, RZ, R13 ;  /* 0x000000ffff050224 */ /* 0x000fca00078e000d */
[----:B------:R0:W-:Y:S01]  /*4e70*/  @P0 STG.E.U16 desc[UR38][R4.64+0xf0], R6 ;  /* 0x0000f00604000986 */ /* 0x0001e2000c101526 */
[----:B------:R-:W-:Y:S05]  /*4e80*/  @!P1 BRA `(.L_x_159) ;  /* 0x0000000000049947 */ /* 0x000fea0003800000 */
[----:B------:R1:W5:Y:S02]  /*4e90*/  LDG.E.LTC128B.U16 R24, desc[UR38][R8.64+0xf2] ;  /* 0x0000f22608187981 */ /* 0x000364000c1e1520 */
.L_x_159:
[----:B------:R-:W-:Y:S05]  /*4ea0*/  BSYNC B1 ;  /* 0x0000000000017941 */ /* 0x000fea0003800000 */
.L_x_158:
[----:B------:R-:W-:Y:S05]  /*4eb0*/  @!P1 BRA `(.L_x_160) ;  /* 0x0000001000d09947 */ /* 0x000fea0003800000 */
[----:B-----5:R-:W-:-:S05]  /*4ec0*/  HADD2.F32 R24, -RZ, R24.H0_H0 ;  /* 0x20000018ff187230 */ /* 0x020fca0000004100 */
[----:B------:R-:W-:-:S04]  /*4ed0*/  FMUL R24, R24, R89 ;  /* 0x0000005918187220 */ /* 0x000fc80000400000 */
[----:B------:R-:W-:-:S05]  /*4ee0*/  FFMA R24, R87, R88, R24 ;  /* 0x0000005857187223 */ /* 0x000fca0000000018 */
[----:B------:R-:W-:-:S05]  /*4ef0*/  F2FP.F16.F32.PACK_AB R24, RZ, R24 ;  /* 0x00000018ff18723e */ /* 0x000fca00000000ff */
[----:B------:R3:W-:Y:S01]  /*4f00*/  STG.E.U16 desc[UR38][R12.64+0xf2], R24 ;  /* 0x0000f2180c007986 */ /* 0x0007e2000c101526 */
[----:B------:R-:W-:Y:S05]  /*4f10*/  BRA `(.L_x_160) ;  /* 0x0000001000b87947 */ /* 0x000fea0003800000 */
.L_x_35:
[----:B------:R-:W-:Y:S01]  /*4f20*/  ISETP.GT.AND P2, PT, R4, 0x1, PT ;  /* 0x000000010400780c */ /* 0x000fe20003f44270 */
[----:B------:R-:W-:Y:S01]  /*4f30*/  ULDC.64 UR4, c[0x0][0x5c0] ;  /* 0x0001700000047ab9 */ /* 0x000fe20000000a00 */
[-C--:B------:R-:W-:Y:S01]  /*4f40*/  FMUL R24, R24, R88.reuse ;  /* 0x0000005818187220 */ /* 0x080fe20000400000 */
[-C--:B------:R-:W-:Y:S01]  /*4f50*/  FMUL R25, R25, R88.reuse ;  /* 0x0000005819197220 */ /* 0x080fe20000400000 */
[----:B------:R-:W-:Y:S01]  /*4f60*/  ISETP.GT.AND P1, PT, R3, RZ, P2 ;  /* 0x000000ff0300720c */ /* 0x000fe20001724270 */
[-C--:B------:R-:W-:Y:S01]  /*4f70*/  FMUL R26, R26, R88.reuse ;  /* 0x000000581a1a7220 */ /* 0x080fe20000400000 */
[----:B------:R-:W-:Y:S01]  /*4f80*/  LEA R6, P4, R104, UR4, 0x1 ;  /* 0x0000000468067c11 */ /* 0x000fe2000f8808ff */
[----:B------:R-:W-:Y:S01]  /*4f90*/  FMUL R27, R27, R88 ;  /* 0x000000581b1b7220 */ /* 0x000fe20000400000 */
[----:B------:R-:W-:Y:S01]  /*4fa0*/  F2FP.F16.F32.PACK_AB R24, RZ, R24 ;  /* 0x00000018ff18723e */ /* 0x000fe200000000ff */
[-C--:B------:R-:W-:Y:S01]  /*4fb0*/  FMUL R28, R28, R88.reuse ;  /* 0x000000581c1c7220 */ /* 0x080fe20000400000 */
[----:B------:R-:W-:Y:S01]  /*4fc0*/  LEA.HI.X R7, R104, UR5, R115, 0x1, P4 ;  /* 0x0000000568077c11 */ /* 0x000fe2000a0f0c73 */
[-C--:B------:R-:W-:Y:S01]  /*4fd0*/  FMUL R29, R29, R88.reuse ;  /* 0x000000581d1d7220 */ /* 0x080fe20000400000 */
[----:B------:R-:W-:Y:S01]  /*4fe0*/  F2FP.F16.F32.PACK_AB R25, RZ, R25 ;  /* 0x00000019ff19723e */ /* 0x000fe200000000ff */
[-C--:B------:R-:W-:Y:S01]  /*4ff0*/  FMUL R30, R30, R88.reuse ;  /* 0x000000581e1e7220 */ /* 0x080fe20000400000 */
[----:B------:R-:W-:Y:S01]  /*5000*/  ISETP.GT.AND P2, PT, R3, 0x8, P2 ;  /* 0x000000080300780c */ /* 0x000fe20001744270 */
[----:B------:R-:W-:Y:S01]  /*5010*/  @P3 STG.E.U16 desc[UR38][R6.64], R24 ;  /* 0x0000001806003986 */ /* 0x000fe2000c101526 */
[C---:B------:R-:W-:Y:S01]  /*5020*/  SHF.L.U64.HI R5, R90.reuse, 0x1, R91 ;  /* 0x000000015a057819 */ /* 0x040fe2000001025b */
[----:B------:R-:W-:Y:S01]  /*5030*/  FMUL R31, R31, R88 ;  /* 0x000000581f1f7220 */ /* 0x000fe20000400000 */
[----:B------:R-:W-:Y:S01]  /*5040*/  LEA R8, P3, R90, R6, 0x1 ;  /* 0x000000065a087211 */ /* 0x000fe200078608ff */
[----:B------:R-:W-:Y:S01]  /*5050*/  @P1 STG.E.U16 desc[UR38][R6.64+0x2], R25 ;  /* 0x0000021906001986 */ /* 0x000fe2000c101526 */
[----:B------:R-:W-:Y:S01]  /*5060*/  ISETP.GT.AND P1, PT, R3, 0x8, P0 ;  /* 0x000000080300780c */ /* 0x000fe20000724270 */
[----:B------:R-:W-:Y:S01]  /*5070*/  FMUL R32, R32, R88 ;  /* 0x0000005820207220 */ /* 0x000fe20000400000 */
[----:B------:R-:W-:Y:S01]  /*5080*/  F2FP.F16.F32.PACK_AB R26, RZ, R26 ;  /* 0x0000001aff1a723e */ /* 0x000fe200000000ff */
[----:B------:R-:W-:Y:S01]  /*5090*/  IMAD.X R9, R5, 0x1, R7, P3 ;  /* 0x0000000105097824 */ /* 0x000fe200018e0607 */
[----:B------:R-:W-:Y:S01]  /*50a0*/  F2FP.F16.F32.PACK_AB R27, RZ, R27 ;  /* 0x0000001bff1b723e */ /* 0x000fe200000000ff */
[-C--:B------:R-:W-:Y:S01]  /*50b0*/  FMUL R33, R33, R88.reuse ;  /* 0x0000005821217220 */ /* 0x080fe20000400000 */
[----:B------:R-:W-:Y:S01]  /*50c0*/  ISETP.GT.AND P0, PT, R4, 0x8, PT ;  /* 0x000000080400780c */ /* 0x000fe20003f04270 */
[----:B------:R-:W-:Y:S01]  /*50d0*/  FMUL R34, R34, R88 ;  /* 0x0000005822227220 */ /* 0x000fe20000400000 */
[----:B------:R-:W-:Y:S01]  /*50e0*/  F2FP.F16.F32.PACK_AB R28, RZ, R28 ;  /* 0x0000001cff1c723e */ /* 0x000fe200000000ff */
[-C--:B------:R-:W-:Y:S01]  /*50f0*/  FMUL R35, R35, R88.reuse ;  /* 0x0000005823237220 */ /* 0x080fe20000400000 */
[C---:B------:R-:W-:Y:S01]  /*5100*/  ISETP.GT.AND P4, PT, R3.reuse, RZ, P0 ;  /* 0x000000ff0300720c */ /* 0x040fe20000784270 */
[-C--:B------:R-:W-:Y:S01]  /*5110*/  FMUL R36, R36, R88.reuse ;  /* 0x0000005824247220 */ /* 0x080fe20000400000 */
[----:B------:R-:W-:Y:S01]  /*5120*/  F2FP.F16.F32.PACK_AB R29, RZ, R29 ;  /* 0x0000001dff1d723e */ /* 0x000fe200000000ff */
[----:B------:R-:W-:Y:S01]  /*5130*/  @P1 STG.E.U16 desc[UR38][R8.64], R26 ;  /* 0x0000001a08001986 */ /* 0x000fe2000c101526 */
[----:B------:R-:W-:Y:S01]  /*5140*/  ISETP.GT.AND P1, PT, R3, 0x8, P0 ;  /* 0x000000080300780c */ /* 0x000fe20000724270 */
[----:B------:R-:W-:Y:S01]  /*5150*/  FMUL R37, R37, R88 ;  /* 0x0000005825257220 */ /* 0x000fe20000400000 */
[----:B------:R-:W-:Y:S01]  /*5160*/  F2FP.F16.F32.PACK_AB R30, RZ, R30 ;  /* 0x0000001eff1e723e */ /* 0x000fe200000000ff */
[----:B------:R-:W-:Y:S01]  /*5170*/  @P2 STG.E.U16 desc[UR38][R8.64+0x2], R27 ;  /* 0x0000021b08002986 */ /* 0x000fe2000c101526 */
[----:B------:R-:W-:Y:S01]  /*5180*/  ISETP.GT.AND P2, PT, R4, 0x9, PT ;  /* 0x000000090400780c */ /* 0x000fe20003f44270 */
[-C--:B------:R-:W-:Y:S01]  /*5190*/  FMUL R38, R38, R88.reuse ;  /* 0x0000005826267220 */ /* 0x080fe20000400000 */
[----:B------:R-:W-:Y:S01]  /*51a0*/  F2FP.F16.F32.PACK_AB R31, RZ, R31 ;  /* 0x0000001fff1f723e */ /* 0x000fe200000000ff */
[-C--:B------:R-:W-:Y:S01]  /*51b0*/  FMUL R39, R39, R88.reuse ;  /* 0x0000005827277220 */ /* 0x080fe20000400000 */
[C---:B------:R-:W-:Y:S01]  /*51c0*/  ISETP.GT.AND P3, PT, R3.reuse, RZ, P2 ;  /* 0x000000ff0300720c */ /* 0x040fe20001764270 */
[----:B------:R-:W-:Y:S01]  /*51d0*/  @P4 STG.E.U16 desc[UR38][R6.64+0x10], R28 ;  /* 0x0000101c06004986 */ /* 0x000fe2000c101526 */
[----:B------:R-:W-:Y:S01]  /*51e0*/  ISETP.GT.AND P2, PT, R3, 0x8, P2 ;  /* 0x000000080300780c */ /* 0x000fe20001744270 */
[-C--:B------:R-:W-:Y:S01]  /*51f0*/  FMUL R40, R40, R88.reuse ;  /* 0x0000005828287220 */ /* 0x080fe20000400000 */
[----:B------:R-:W-:Y:S01]  /*5200*/  ISETP.GT.AND P0, PT, R4, 0x10, PT ;  /* 0x000000100400780c */ /* 0x000fe20003f04270 */
[----:B------:R-:W-:Y:S01]  /*5210*/  FMUL R41, R41, R88 ;  /* 0x0000005829297220 */ /* 0x000fe20000400000 */
[----:B------:R-:W-:Y:S01]  /*5220*/  F2FP.F16.F32.PACK_AB R32, RZ, R32 ;  /* 0x00000020ff20723e */ /* 0x000fe200000000ff */
[-C--:B------:R-:W-:Y:S01]  /*5230*/  FMUL R42, R42, R88.reuse ;  /* 0x000000582a2a7220 */ /* 0x080fe20000400000 */
[----:B------:R-:W-:Y:S01]  /*5240*/  ISETP.GT.AND P4, PT, R3, RZ, P0 ;  /* 0x000000ff0300720c */ /* 0x000fe20000784270 */
[-C--:B------:R-:W-:Y:S01]  /*5250*/  FMUL R43, R43, R88.reuse ;  /* 0x000000582b2b7220 */ /* 0x080fe20000400000 */
[----:B------:R-:W-:Y:S01]  /*5260*/  F2FP.F16.F32.PACK_AB R33, RZ, R33 ;  /* 0x00000021ff21723e */ /* 0x000fe200000000ff */
[----:B------:R-:W-:Y:S01]  /*5270*/  FMUL R44, R44, R88 ;  /* 0x000000582c2c7220 */ /* 0x000fe20000400000 */
[----:B------:R-:W-:Y:S01]  /*5280*/  F2FP.F16.F32.PACK_AB R34, RZ, R34 ;  /* 0x00000022ff22723e */ /* 0x000fe200000000ff */
[----:B------:R-:W-:Y:S01]  /*5290*/  @P3 STG.E.U16 desc[UR38][R6.64+0x12], R29 ;  /* 0x0000121d06003986 */ /* 0x000fe2000c101526 */
[----:B------:R-:W-:Y:S01]  /*52a0*/  ISETP.GT.AND P3, PT, R4, 0x11, PT ;  /* 0x000000110400780c */ /* 0x000fe20003f64270 */
[-C--:B------:R-:W-:Y:S01]  /*52b0*/  FMUL R45, R45, R88.reuse ;  /* 0x000000582d2d7220 */ /* 0x080fe20000400000 */
[----:B------:R-:W-:Y:S01]  /*52c0*/  F2FP.F16.F32.PACK_AB R35, RZ, R35 ;  /* 0x00000023ff23723e */ /* 0x000fe200000000ff */
[----:B------:R-:W-:Y:S01]  /*52d0*/  @P1 STG.E.U16 desc[UR38][R8.64+0x10], R30 ;  /* 0x0000101e08001986 */ /* 0x000fe2000c101526 */
[C---:B------:R-:W-:Y:S01]  /*52e0*/  ISETP.GT.AND P1, PT, R3.reuse, 0x8, P0 ;  /* 0x000000080300780c */ /* 0x040fe20000724270 */
[-C--:B------:R-:W-:Y:S01]  /*52f0*/  FMUL R46, R46, R88.reuse ;  /* 0x000000582e2e7220 */ /* 0x080fe20000400000 */
[----:B------:R-:W-:Y:S01]  /*5300*/  ISETP.GT.AND P0, PT, R4, 0x18, PT ;  /* 0x000000180400780c */ /* 0x000fe20003f04270 */
[----:B------:R-:W-:Y:S01]  /*5310*/  @P2 STG.E.U16 desc[UR38][R8.64+0x12], R31 ;  /* 0x0000121f08002986 */ /* 0x000fe2000c101526 */
[----:B------:R-:W-:Y:S01]  /*5320*/  ISETP.GT.AND P2, PT, R3, RZ, P3 ;  /* 0x000000ff0300720c */ /* 0x000fe20001f44270 */
[-C--:B------:R-:W-:Y:S01]  /*5330*/  FMUL R47, R47, R88.reuse ;  /* 0x000000582f2f7220 */ /* 0x080fe20000400000 */
[C---:B------:R-:W-:Y:S01]  /*5340*/  ISETP.GT.AND P3, PT, R3.reuse, 0x8, P3 ;  /* 0x000000080300780c */ /* 0x040fe20001f64270 */
[----:B------:R-:W-:Y:S01]  /*5350*/  @P4 STG.E.U16 desc[UR38][R6.64+0x20], R32 ;  /* 0x0000202006004986 */ /* 0x000fe2000c101526 */
[----:B------:R-:W-:Y:S01]  /*5360*/  ISETP.GT.AND P4, PT, R3, RZ, P0 ;  /* 0x000000ff0300720c */ /* 0x000fe20000784270 */
[----:B------:R-:W-:Y:S01]  /*5370*/  FMUL R48, R48, R88 ;  /* 0x0000005830307220 */ /* 0x000fe20000400000 */
[----:B------:R-:W-:Y:S01]  /*5380*/  F2FP.F16.F32.PACK_AB R36, RZ, R36 ;  /* 0x00000024ff24723e */ /* 0x000fe200000000ff */
[-C--:B------:R-:W-:Y:S01]  /*5390*/  FMUL R49, R49, R88.reuse ;  /* 0x0000005831317220 */ /* 0x080fe20000400000 */
[----:B------:R-:W-:Y:S01]  /*53a0*/  F2FP.F16.F32.PACK_AB R37, RZ, R37 ;  /* 0x00000025ff25723e */ /* 0x000fe200000000ff */
[----:B------:R-:W-:Y:S01]  /*53b0*/  FMUL R50, R50, R88 ;  /* 0x0000005832327220 */ /* 0x000fe20000400000 */
[----:B------:R-:W-:Y:S01]  /*53c0*/  F2FP.F16.F32.PACK_AB R38, RZ, R38 ;  /* 0x00000026ff26723e */ /* 0x000fe200000000ff */
[----:B------:R-:W-:Y:S01]  /*53d0*/  FMUL R51, R51, R88 ;  /* 0x0000005833337220 */ /* 0x000fe20000400000 */
[----:B------:R-:W-:Y:S01]  /*53e0*/  F2FP.F16.F32.PACK_AB R39, RZ, R39 ;  /* 0x00000027ff27723e */ /* 0x000fe200000000ff */
[----:B------:R-:W-:Y:S01]  /*53f0*/  @P2 STG.E.U16 desc[UR38][R6.64+0x22], R33 ;  /* 0x0000222106002986 */ /* 0x000fe2000c101526 */
[----:B------:R-:W-:Y:S01]  /*5400*/  F2FP.F16.F32.PACK_AB R40, RZ, R40 ;  /* 0x00000028ff28723e */ /* 0x000fe200000000ff */
[-C--:B------:R-:W-:Y:S01]  /*5410*/  FMUL R52, R52, R88.reuse ;  /* 0x0000005834347220 */ /* 0x080fe20000400000 */
[----:B------:R-:W-:Y:S01]  /*5420*/  F2FP.F16.F32.PACK_AB R41, RZ, R41 ;  /* 0x00000029ff29723e */ /* 0x000fe200000000ff */
[----:B------:R-:W-:Y:S01]  /*5430*/  @P1 STG.E.U16 desc[UR38][R8.64+0x20], R34 ;  /* 0x0000202208001986 */ /* 0x000fe2000c101526 */
[----:B------:R-:W-:Y:S01]  /*5440*/  ISETP.GT.AND P1, PT, R3, 0x8, P0 ;  /* 0x000000080300780c */ /* 0x000fe20000724270 */
[-C--:B------:R-:W-:Y:S01]  /*5450*/  FMUL R53, R53, R88.reuse ;  /* 0x0000005835357220 */ /* 0x080fe20000400000 */
[C---:B------:R-:W-:Y:S01]  /*5460*/  ISETP.GT.AND P0, PT, R4.reuse, 0x20, PT ;  /* 0x000000200400780c */ /* 0x040fe20003f04270 */
[----:B------:R-:W-:Y:S01]  /*5470*/  @P3 STG.E.U16 desc[UR38][R8.64+0x22], R35 ;  /* 0x0000222308003986 */ /* 0x000fe2000c101526 */
[----:B------:R-:W-:Y:S01]  /*5480*/  ISETP.GT.AND P3, PT, R4, 0x19, PT ;  /* 0x000000190400780c */ /* 0x000fe20003f64270 */
[----:B------:R-:W-:Y:S01]  /*5490*/  FMUL R54, R54, R88 ;  /* 0x0000005836367220 */ /* 0x000fe20000400000 */
[----:B------:R-:W-:Y:S01]  /*54a0*/  F2FP.F16.F32.PACK_AB R42, RZ, R42 ;  /* 0x0000002aff2a723e */ /* 0x000fe200000000ff */
[----:B------:R-:W-:Y:S01]  /*54b0*/  @P4 STG.E.U16 desc[UR38][R6.64+0x30], R36 ;  /* 0x0000302406004986 */ /* 0x000fe2000c101526 */
[----:B------:R-:W-:Y:S01]  /*54c0*/  ISETP.GT.AND P2, PT, R3, RZ, P3 ;  /* 0x000000ff0300720c */ /* 0x000fe20001f44270 */
[-C--:B------:R-:W-:Y:S01]  /*54d0*/  FMUL R55, R55, R88.reuse ;  /* 0x0000005837377220 */ /* 0x080fe20000400000 */
[C---:B------:R-:W-:Y:S01]  /*54e0*/  ISETP.GT.AND P3, PT, R3.reuse, 0x8, P3 ;  /* 0x000000080300780c */ /* 0x040fe20001f64270 */
[-C--:B------:R-:W-:Y:S01]  /*54f0*/  FMUL R56, R56, R88.reuse ;  /* 0x0000005838387220 */ /* 0x080fe20000400000 */
[----:B------:R-:W-:Y:S01]  /*5500*/  ISETP.GT.AND P4, PT, R3, RZ, P0 ;  /* 0x000000ff0300720c */ /* 0x000fe20000784270 */
[-C--:B------:R-:W-:Y:S01]  /*5510*/  FMUL R57, R57, R88.reuse ;  /* 0x0000005839397220 */ /* 0x080fe20000400000 */
[----:B------:R-:W-:Y:S01]  /*5520*/  F2FP.F16.F32.PACK_AB R43, RZ, R43 ;  /* 0x0000002bff2b723e */ /* 0x000fe200000000ff */
[----:B------:R-:W-:Y:S01]  /*5530*/  FMUL R58, R58, R88 ;  /* 0x000000583a3a7220 */ /* 0x000fe20000400000 */
[----:B------:R-:W-:Y:S01]  /*5540*/  F2FP.F16.F32.PACK_AB R44, RZ, R44 ;  /* 0x0000002cff2c723e */ /* 0x000fe200000000ff */
[-C--:B------:R-:W-:Y:S01]  /*5550*/  FMUL R59, R59, R88.reuse ;  /* 0x000000583b3b7220 */ /* 0x080fe20000400000 */
[----:B------:R-:W-:Y:S01]  /*5560*/  F2FP.F16.F32.PACK_AB R45, RZ, R45 ;  /* 0x0000002dff2d723e */ /* 0x000fe200000000ff */
[----:B------:R-:W-:Y:S01]  /*5570*/  FMUL R60, R60, R88 ;  /* 0x000000583c3c7220 */ /* 0x000fe20000400000 */
[----:B------:R-:W-:Y:S01]  /*5580*/  F2FP.F16.F32.PACK_AB R46, RZ, R46 ;  /* 0x0000002eff2e723e */ /* 0x000fe200000000ff */
[----:B------:R-:W-:Y:S01]  /*5590*/  @P2 STG.E.U16 desc[UR38][R6.64+0x32], R37 ;  /* 0x0000322506002986 */ /* 0x000fe2000c101526 */
[----:B------:R-:W-:Y:S01]  /*55a0*/  F2FP.F16.F32.PACK_AB R47, RZ, R47 ;  /* 0x0000002fff2f723e */ /* 0x000fe200000000ff */
[----:B------:R-:W-:Y:S01]  /*55b0*/  FMUL R61, R61, R88 ;  /* 0x000000583d3d7220 */ /* 0x000fe20000400000 */
[----:B------:R-:W-:Y:S01]  /*55c0*/  F2FP.F16.F32.PACK_AB R48, RZ, R48 ;  /* 0x00000030ff30723e */ /* 0x000fe200000000ff */
[----:B------:R-:W-:Y:S01]  /*55d0*/  @P1 STG.E.U16 desc[UR38][R8.64+0x30], R38 ;  /* 0x0000302608001986 */ /* 0x000fe2000c101526 */
[----:B------:R-:W-:Y:S01]  /*55e0*/  ISETP.GT.AND P1, PT, R3, 0x8, P0 ;  /* 0x000000080300780c */ /* 0x000fe20000724270 */
[-C--:B------:R-:W-:Y:S01]  /*55f0*/  FMUL R62, R62, R88.reuse ;  /* 0x000000583e3e7220 */ /* 0x080fe20000400000 */
[C---:B------:R-:W-:Y:S01]  /*5600*/  ISETP.GT.AND P0, PT, R4.reuse, 0x28, PT ;  /* 0x000000280400780c */ /* 0x040fe20003f04270 */
[----:B------:R-:W-:Y:S01]  /*5610*/  @P3 STG.E.U16 desc[UR38][R8.64+0x32], R39 ;  /* 0x0000322708003986 */ /* 0x000fe2000c101526 */
[----:B------:R-:W-:Y:S01]  /*5620*/  ISETP.GT.AND P3, PT, R4, 0x21, PT ;  /* 0x000000210400780c */ /* 0x000fe20003f64270 */
[-C--:B------:R-:W-:Y:S01]  /*5630*/  FMUL R63, R63, R88.reuse ;  /* 0x000000583f3f7220 */ /* 0x080fe20000400000 */
[----:B------:R-:W-:Y:S01]  /*5640*/  F2FP.F16.F32.PACK_AB R49, RZ, R49 ;  /* 0x00000031ff31723e */ /* 0x000fe200000000ff */
[----:B------:R-:W-:Y:S01]  /*5650*/  @P4 STG.E.U16 desc[UR38][R6.64+0x40], R40 ;  /* 0x0000402806004986 */ /* 0x000fe2000c101526 */
[C---:B------:R-:W-:Y:S01]  /*5660*/  ISETP.GT.AND P2, PT, R3.reuse, RZ, P3 ;  /* 0x000000ff0300720c */ /* 0x040fe20001f44270 */
[-C--:B------:R-:W-:Y:S01]  /*5670*/  FMUL R64, R64, R88.reuse ;  /* 0x0000005840407220 */ /* 0x080fe20000400000 */
[----:B------:R-:W-:Y:S01]  /*5680*/  ISETP.GT.AND P3, PT, R3, 0x8, P3 ;  /* 0x000000080300780c */ /* 0x000fe20001f64270 */
[-C--:B------:R-:W-:Y:S01]  /*5690*/  FMUL R65, R65, R88.reuse ;  /* 0x0000005841417220 */ /* 0x080fe20000400000 */
        /* <DEDUP_REMOVED lines=62> */
[----:B------:R-:W-:-:S02]  /*5a80*/  F2FP.F16.F32.PACK_AB R68, RZ, R68 ;  /* 0x00000044ff44723e */ /* 0x000fc400000000ff */
[----:B------:R-:W-:Y:S01]  /*5a90*/  F2FP.F16.F32.PACK_AB R69, RZ, R69 ;  /* 0x00000045ff45723e */ /* 0x000fe200000000ff */
[----:B------:R-:W-:Y:S01]  /*5aa0*/  @P1 STG.E.U16 desc[UR38][R8.64+0x60], R50 ;  /* 0x0000603208001986 */ /* 0x000fe2000c101526 */
[C---:B------:R-:W-:Y:S02]  /*5ab0*/  ISETP.GT.AND P1, PT, R3.reuse, 0x8, P0 ;  /* 0x000000080300780c */ /* 0x040fe40000724270 */
[C---:B------:R-:W-:Y:S01]  /*5ac0*/  ISETP.GT.AND P0, PT, R4.reuse, 0x40, PT ;  /* 0x000000400400780c */ /* 0x040fe20003f04270 */
[----:B------:R-:W-:Y:S01]  /*5ad0*/  @P3 STG.E.U16 desc[UR38][R8.64+0x62], R51 ;  /* 0x0000623308003986 */ /* 0x000fe2000c101526 */
[----:B------:R-:W-:Y:S02]  /*5ae0*/  ISETP.GT.AND P3, PT, R4, 0x39, PT ;  /* 0x000000390400780c */ /* 0x000fe40003f64270 */
[----:B------:R-:W-:Y:S01]  /*5af0*/  F2FP.F16.F32.PACK_AB R70, RZ, R70 ;  /* 0x00000046ff46723e */ /* 0x000fe200000000ff */
[----:B------:R-:W-:Y:S01]  /*5b00*/  @P4 STG.E.U16 desc[UR38][R6.64+0x70], R52 ;  /* 0x0000703406004986 */ /* 0x000fe2000c101526 */
[----:B------:R-:W-:-:S02]  /*5b10*/  ISETP.GT.AND P2, PT, R3, RZ, P3 ;  /* 0x000000ff0300720c */ /* 0x000fc40001f44270 */
[C---:B------:R-:W-:Y:S02]  /*5b20*/  ISETP.GT.AND P3, PT, R3.reuse, 0x8, P3 ;  /* 0x000000080300780c */ /* 0x040fe40001f64270 */
[----:B------:R-:W-:Y:S02]  /*5b30*/  ISETP.GT.AND P4, PT, R3, RZ, P0 ;  /* 0x000000ff0300720c */ /* 0x000fe40000784270 */
[----:B------:R-:W-:Y:S02]  /*5b40*/  F2FP.F16.F32.PACK_AB R71, RZ, R71 ;  /* 0x00000047ff47723e */ /* 0x000fe400000000ff */
[----:B------:R-:W-:Y:S02]  /*5b50*/  F2FP.F16.F32.PACK_AB R72, RZ, R72 ;  /* 0x00000048ff48723e */ /* 0x000fe400000000ff */
[----:B------:R-:W-:Y:S02]  /*5b60*/  F2FP.F16.F32.PACK_AB R73, RZ, R73 ;  /* 0x00000049ff49723e */ /* 0x000fe400000000ff */
        /* <DEDUP_REMOVED lines=33> */
[----:B------:R-:W-:-:S03]  /*5d80*/  F2FP.F16.F32.PACK_AB R87, RZ, R87 ;  /* 0x00000057ff57723e */ /* 0x000fc600000000ff */
[----:B------:R-:W-:Y:S04]  /*5d90*/  @P2 STG.E.U16 desc[UR38][R6.64+0x92], R61 ;  /* 0x0000923d06002986 */ /* 0x000fe8000c101526 */
[----:B------:R-:W-:Y:S01]  /*5da0*/  @P1 STG.E.U16 desc[UR38][R8.64+0x90], R62 ;  /* 0x0000903e08001986 */ /* 0x000fe2000c101526 */
[----:B------:R-:W-:Y:S02]  /*5db0*/  ISETP.GT.AND P1, PT, R3, 0x8, P0 ;  /* 0x000000080300780c */ /* 0x000fe40000724270 */
[C---:B------:R-:W-:Y:S01]  /*5dc0*/  ISETP.GT.AND P0, PT, R4.reuse, 0x58, PT ;  /* 0x000000580400780c */ /* 0x040fe20003f04270 */
[----:B------:R-:W-:Y:S01]  /*5dd0*/  @P3 STG.E.U16 desc[UR38][R8.64+0x92], R63 ;  /* 0x0000923f08003986 */ /* 0x000fe2000c101526 */
[----:B------:R-:W-:-:S03]  /*5de0*/  ISETP.GT.AND P3, PT, R4, 0x51, PT ;  /* 0x000000510400780c */ /* 0x000fc60003f64270 */
[----:B------:R-:W-:Y:S01]  /*5df0*/  @P4 STG.E.U16 desc[UR38][R6.64+0xa0], R64 ;  /* 0x0000a04006004986 */ /* 0x000fe2000c101526 */
[C---:B------:R-:W-:Y:S02]  /*5e00*/  ISETP.GT.AND P2, PT, R3.reuse, RZ, P3 ;  /* 0x000000ff0300720c */ /* 0x040fe40001f44270 */
[C---:B------:R-:W-:Y:S02]  /*5e10*/  ISETP.GT.AND P3, PT, R3.reuse, 0x8, P3 ;  /* 0x000000080300780c */ /* 0x040fe40001f64270 */
[----:B------:R-:W-:-:S09]  /*5e20*/  ISETP.GT.AND P4, PT, R3, RZ, P0 ;  /* 0x000000ff0300720c */ /* 0x000fd20000784270 */
        /* <DEDUP_REMOVED lines=9> */
[C---:B------:R-:W-:Y:S02]  /*5ec0*/  ISETP.GT.AND P3, PT, R3.reuse, RZ, P0 ;  /* 0x000000ff0300720c */ /* 0x040fe40000764270 */
[----:B------:R-:W-:-:S07]  /*5ed0*/  ISETP.GT.AND P0, PT, R3, 0x8, P0 ;  /* 0x000000080300780c */ /* 0x000fce0000704270 */
[----:B------:R-:W-:Y:S04]  /*5ee0*/  @P2 STG.E.U16 desc[UR38][R6.64+0xb2], R69 ;  /* 0x0000b24506002986 */ /* 0x000fe8000c101526 */
[----:B------:R-:W-:Y:S01]  /*5ef0*/  @P1 STG.E.U16 desc[UR38][R8.64+0xb0], R70 ;  /* 0x0000b04608001986 */ /* 0x000fe2000c101526 */
[----:B------:R-:W-:-:S03]  /*5f00*/  ISETP.GT.AND P1, PT, R4, 0x68, PT ;  /* 0x000000680400780c */ /* 0x000fc60003f24270 */
        /* <DEDUP_REMOVED lines=11> */
[C---:B------:R-:W-:Y:S02]  /*5fc0*/  ISETP.GT.AND P2, PT, R3.reuse, RZ, P0 ;  /* 0x000000ff0300720c */ /* 0x040fe40000744270 */
[----:B------:R-:W-:Y:S01]  /*5fd0*/  ISETP.GT.AND P0, PT, R3, 0x8, P0 ;  /* 0x000000080300780c */ /* 0x000fe20000704270 */
[----:B------:R-:W-:Y:S01]  /*5fe0*/  @P3 STG.E.U16 desc[UR38][R6.64+0xd0], R76 ;  /* 0x0000d04c06003986 */ /* 0x000fe2000c101526 */
[----:B------:R-:W-:-:S04]  /*5ff0*/  ISETP.GT.AND P3, PT, R4, 0x70, PT ;  /* 0x000000700400780c */ /* 0x000fc80003f64270 */
[C---:B------:R-:W-:Y:S02]  /*6000*/  ISETP.GT.AND P4, PT, R3.reuse, RZ, P3 ;  /* 0x000000ff0300720c */ /* 0x040fe40001f84270 */
[----:B------:R-:W-:-:S03]  /*6010*/  ISETP.GT.AND P3, PT, R3, 0x8, P3 ;  /* 0x000000080300780c */ /* 0x000fc60001f64270 */
[----:B------:R-:W-:Y:S01]  /*6020*/  @P2 STG.E.U16 desc[UR38][R6.64+0xd2], R77 ;  /* 0x0000d24d06002986 */ /* 0x000fe2000c101526 */
[----:B------:R-:W-:-:S03]  /*6030*/  ISETP.GT.AND P2, PT, R4, 0x79, PT ;  /* 0x000000790400780c */ /* 0x000fc60003f44270 */
[----:B------:R-:W-:Y:S01]  /*6040*/  @P1 STG.E.U16 desc[UR38][R8.64+0xd0], R78 ;  /* 0x0000d04e08001986 */ /* 0x000fe2000c101526 */
[----:B------:R-:W-:-:S03]  /*6050*/  ISETP.GT.AND P1, PT, R4, 0x78, PT ;  /* 0x000000780400780c */ /* 0x000fc60003f24270 */
[----:B------:R-:W-:Y:S01]  /*6060*/  @P0 STG.E.U16 desc[UR38][R8.64+0xd2], R79 ;  /* 0x0000d24f08000986 */ /* 0x000fe2000c101526 */
[----:B------:R-:W-:-:S03]  /*6070*/  ISETP.GT.AND P0, PT, R4, 0x71, PT ;  /* 0x000000710400780c */ /* 0x000fc60003f04270 */
[----:B------:R-:W-:Y:S01]  /*6080*/  @P4 STG.E.U16 desc[UR38][R6.64+0xe0], R80 ;  /* 0x0000e05006004986 */ /* 0x000fe2000c101526 */
[C---:B------:R-:W-:Y:S02]  /*6090*/  ISETP.GT.AND P4, PT, R3.reuse, RZ, P0 ;  /* 0x000000ff0300720c */ /* 0x040fe40000784270 */
[----:B------:R-:W-:-:S11]  /*60a0*/  ISETP.GT.AND P0, PT, R3, 0x8, P0 ;  /* 0x000000080300780c */ /* 0x000fd60000704270 */
[----:B------:R-:W-:Y:S02]  /*60b0*/  @P4 IMAD.MOV.U32 R4, RZ, RZ, R6 ;  /* 0x000000ffff044224 */ /* 0x000fe400078e0006 */
[----:B------:R-:W-:-:S05]  /*60c0*/  @P4 IMAD.MOV.U32 R5, RZ, RZ, R7 ;  /* 0x000000ffff054224 */ /* 0x000fca00078e0007 */
[----:B------:R0:W-:Y:S01]  /*60d0*/  @P4 STG.E.U16 desc[UR38][R4.64+0xe2], R81 ;  /* 0x0000e25104004986 */ /* 0x0001e2000c101526 */
[C---:B------:R-:W-:Y:S02]  /*60e0*/  ISETP.GT.AND P4, PT, R3.reuse, RZ, P2 ;  /* 0x000000ff0300720c */ /* 0x040fe40001784270 */
[----:B------:R-:W-:Y:S01]  /*60f0*/  ISETP.GT.AND P2, PT, R3, 0x8, P2 ;  /* 0x000000080300780c */ /* 0x000fe20001744270 */
[----:B0-----:R-:W-:Y:S02]  /*6100*/  @P3 IMAD.MOV.U32 R4, RZ, RZ, R8 ;  /* 0x000000ffff043224 */ /* 0x001fe400078e0008 */
[----:B------:R-:W-:-:S05]  /*6110*/  @P3 IMAD.MOV.U32 R5, RZ, RZ, R9 ;  /* 0x000000ffff053224 */ /* 0x000fca00078e0009 */
[----:B------:R0:W-:Y:S01]  /*6120*/  @P3 STG.E.U16 desc[UR38][R4.64+0xe0], R82 ;  /* 0x0000e05204003986 */ /* 0x0001e2000c101526 */
[C---:B------:R-:W-:Y:S02]  /*6130*/  ISETP.GT.AND P3, PT, R3.reuse, RZ, P1 ;  /* 0x000000ff0300720c */ /* 0x040fe40000f64270 */
[----:B------:R-:W-:Y:S01]  /*6140*/  ISETP.GT.AND P1, PT, R3, 0x8, P1 ;  /* 0x000000080300780c */ /* 0x000fe20000f24270 */
[----:B0-----:R-:W-:Y:S02]  /*6150*/  @P0 IMAD.MOV.U32 R4, RZ, RZ, R8 ;  /* 0x000000ffff040224 */ /* 0x001fe400078e0008 */
[----:B------:R-:W-:-:S05]  /*6160*/  @P0 IMAD.MOV.U32 R5, RZ, RZ, R9 ;  /* 0x000000ffff050224 */ /* 0x000fca00078e0009 */
[----:B------:R0:W-:Y:S03]  /*6170*/  @P0 STG.E.U16 desc[UR38][R4.64+0xe2], R83 ;  /* 0x0000e25304000986 */ /* 0x0001e6000c101526 */
[----:B0-----:R-:W-:Y:S02]  /*6180*/  @P3 IMAD.MOV.U32 R4, RZ, RZ, R6 ;  /* 0x000000ffff043224 */ /* 0x001fe400078e0006 */
[----:B------:R-:W-:-:S05]  /*6190*/  @P3 IMAD.MOV.U32 R5, RZ, RZ, R7 ;  /* 0x000000ffff053224 */ /* 0x000fca00078e0007 */
[----:B------:R0:W-:Y:S04]  /*61a0*/  @P3 STG.E.U16 desc[UR38][R4.64+0xf0], R84 ;  /* 0x0000f05404003986 */ /* 0x0001e8000c101526 */
[----:B------:R4:W-:Y:S01]  /*61b0*/  @P4 STG.E.U16 desc[UR38][R6.64+0xf2], R85 ;  /* 0x0000f25506004986 */ /* 0x0009e2000c101526 */
[----:B0-----:R-:W-:Y:S02]  /*61c0*/  @P1 IMAD.MOV.U32 R4, RZ, RZ, R8 ;  /* 0x000000ffff041224 */ /* 0x001fe400078e0008 */
[----:B------:R-:W-:-:S05]  /*61d0*/  @P1 IMAD.MOV.U32 R5, RZ, RZ, R9 ;  /* 0x000000ffff051224 */ /* 0x000fca00078e0009 */
[----:B------:R4:W-:Y:S04]  /*61e0*/  @P1 STG.E.U16 desc[UR38][R4.64+0xf0], R86 ;  /* 0x0000f05604001986 */ /* 0x0009e8000c101526 */
[----:B------:R4:W-:Y:S02]  /*61f0*/  @P2 STG.E.U16 desc[UR38][R8.64+0xf2], R87 ;  /* 0x0000f25708002986 */ /* 0x0009e4000c101526 */
.L_x_160:
[----:B------:R-:W-:Y:S05]  /*6200*/  BSYNC B0 ;  /* 0x0000000000007941 */ /* 0x000fea0003800000 */
.L_x_34:
[----:B------:R-:W-:Y:S01]  /*6210*/  IADD3 R16, P0, R16, UR36, RZ ;  /* 0x0000002410107c10 */ /* 0x000fe2000ff1e0ff */
[----:B------:R-:W-:Y:S01]  /*6220*/  ULDC.64 UR4, c[0x0][0x650] ;  /* 0x0001940000047ab9 */ /* 0x000fe20000000a00 */
[----:B------:R-:W-:Y:S01]  /*6230*/  PRMT R3, RZ, 0x7610, R3 ;  /* 0x00007610ff037816 */ /* 0x000fe20000000003 */
[----:B------:R-:W-:Y:S01]  /*6240*/  IMAD.MOV.U32 R100, RZ, RZ, -0x1 ;  /* 0xffffffffff647424 */ /* 0x000fe200078e00ff */
[----:B------:R-:W-:Y:S01]  /*6250*/  IADD3.X R17, R17, UR42, RZ, P0, !PT ;  /* 0x0000002a11117c10 */ /* 0x000fe200087fe4ff */
[----:B------:R-:W-:Y:S01]  /*6260*/  IMAD.MOV.U32 R99, RZ, RZ, -0x1 ;  /* 0xffffffffff637424 */ /* 0x000fe200078e00ff */
[----:B------:R-:W-:-:S04]  /*6270*/  ISETP.GE.U32.AND P0, PT, R16, UR4, PT ;  /* 0x0000000410007c0c */ /* 0x000fc8000bf06070 */
[----:B------:R-:W-:-:S13]  /*6280*/  ISETP.GE.U32.AND.EX P0, PT, R17, UR5, PT, P0 ;  /* 0x0000000511007c0c */ /* 0x000fda000bf06100 */
[----:B------:R-:W-:Y:S05]  /*6290*/  @P0 BRA `(.L_x_161) ;  /* 0x00000004004c0947 */ /* 0x000fea0003800000 */
[----:B------:R-:W0:Y:S01]  /*62a0*/  LDC.64 R10, c[0x0][0x628] ;  /* 0x00018a00ff0a7b82 */ /* 0x000e220000000a00 */
[----:B---3--:R-:W3:Y:S01]  /*62b0*/  S2R R12, SR_CTAID.X ;  /* 0x00000000000c7919 */ /* 0x008ee20000002500 */
[----:B-12-4-:R-:W-:Y:S02]  /*62c0*/  IMAD.MOV.U32 R8, RZ, RZ, R16 ;  /* 0x000000ffff087224 */ /* 0x016fe400078e0010 */
[----:B------:R-:W-:Y:S01]  /*62d0*/  IMAD.MOV.U32 R9, RZ, RZ, R17 ;  /* 0x000000ffff097224 */ /* 0x000fe200078e0011 */
[----:B------:R-:W1:Y:S03]  /*62e0*/  S2R R20, SR_CTAID.Y ;  /* 0x0000000000147919 */ /* 0x000e660000002600 */
[----:B------:R-:W2:Y:S08]  /*62f0*/  LDC R0, c[0x0][0x630] ;  /* 0x00018c00ff007b82 */ /* 0x000eb00000000800 */
[----:B------:R-:W4:Y:S01]  /*6300*/  LDC.64 R14, c[0x0][0x620] ;  /* 0x00018800ff0e7b82 */ /* 0x000f220000000a00 */
[----:B0-----:R-:W-:-:S04]  /*6310*/  ISETP.NE.U32.AND P0, PT, R10, RZ, PT ;  /* 0x000000ff0a00720c */ /* 0x001fc80003f05070 */
[----:B------:R-:W-:-:S13]  /*6320*/  ISETP.NE.AND.EX P0, PT, R11, RZ, PT, P0 ;  /* 0x000000ff0b00720c */ /* 0x000fda0003f05300 */
[----:B-1234-:R-:W-:Y:S05]  /*6330*/  @!P0 BRA `(.L_x_162) ;  /* 0x0000000000288947 */ /* 0x01efea0003800000 */
        /* <DEDUP_REMOVED lines=10> */
.L_x_162:
[-CC-:B------:R-:W-:Y:S01]  /*63e0*/  SHF.R.U64 R99, R8, R0.reuse, R9.reuse ;  /* 0x0000000008637219 */ /* 0x180fe20000001209 */
[----:B------:R-:W0:Y:S01]  /*63f0*/  LDC.64 R26, c[0x0][0x640] ;  /* 0x00019000ff1a7b82 */ /* 0x000e220000000a00 */
[----:B------:R-:W-:Y:S01]  /*6400*/  SHF.R.U32.HI R0, RZ, R0, R9 ;  /* 0x00000000ff007219 */ /* 0x000fe20000011609 */
[----:B------:R-:W-:Y:S01]  /*6410*/  ULDC UR4, c[0x0][0x150] ;  /* 0x0000540000047ab9 */ /* 0x000fe20000000800 */
[----:B------:R-:W-:Y:S02]  /*6420*/  IADD3 R3, P0, RZ, -R99, RZ ;  /* 0x80000063ff037210 */ /* 0x000fe40007f1e0ff */
[----:B------:R-:W-:-:S03]  /*6430*/  I2FP.F32.U32 R7, R12 ;  /* 0x0000000c00077245 */ /* 0x000fc60000201000 */
[----:B------:R-:W1:Y:S01]  /*6440*/  LDC R6, c[0x0][0x618] ;  /* 0x00018600ff067b82 */ /* 0x000e620000000800 */
[----:B------:R-:W-:Y:S02]  /*6450*/  IMAD.X R5, RZ, RZ, ~R0, P0 ;  /* 0x000000ffff057224 */ /* 0x000fe400000e0e00 */
[----:B------:R-:W-:Y:S01]  /*6460*/  FMUL R7, R7, UR4 ;  /* 0x0000000407077c20 */ /* 0x000fe20008400000 */
[----:B------:R-:W-:Y:S01]  /*6470*/  ULDC UR4, c[0x0][0x154] ;  /* 0x0000550000047ab9 */ /* 0x000fe20000000800 */
[-C--:B------:R-:W-:Y:S02]  /*6480*/  IMAD R0, R5, R14.reuse, RZ ;  /* 0x0000000e05007224 */ /* 0x080fe400078e02ff */
[C---:B------:R-:W-:Y:S01]  /*6490*/  IMAD.WIDE.U32 R4, R3.reuse, R14, R16 ;  /* 0x0000000e03047225 */ /* 0x040fe200078e0010 */
[----:B------:R-:W2:Y:S01]  /*64a0*/  LDC R11, c[0x0][0x608] ;  /* 0x00018200ff0b7b82 */ /* 0x000ea20000000800 */
[----:B------:R-:W3:Y:S02]  /*64b0*/  F2I.U32.TRUNC.NTZ R7, R7 ;  /* 0x0000000700077305 */ /* 0x000ee4000020f000 */
[----:B------:R-:W-:-:S04]  /*64c0*/  IMAD R3, R3, R15, R0 ;  /* 0x0000000f03037224 */ /* 0x000fc800078e0200 */
[----:B------:R-:W-:Y:S01]  /*64d0*/  IMAD.IADD R3, R5, 0x1, R3 ;  /* 0x0000000105037824 */ /* 0x000fe200078e0203 */
[----:B------:R-:W4:Y:S01]  /*64e0*/  LDC R8, c[0x0][0x658] ;  /* 0x00019600ff087b82 */ /* 0x000f220000000800 */
[----:B------:R-:W-:Y:S02]  /*64f0*/  I2FP.F32.U32 R5, R20 ;  /* 0x0000001400057245 */ /* 0x000fe40000201000 */
[----:B0-----:R-:W-:-:S04]  /*6500*/  ISETP.NE.U32.AND P0, PT, R26, RZ, PT ;  /* 0x000000ff1a00720c */ /* 0x001fc80003f05070 */
[----:B------:R-:W-:Y:S01]  /*6510*/  ISETP.NE.AND.EX P0, PT, R27, RZ, PT, P0 ;  /* 0x000000ff1b00720c */ /* 0x000fe20003f05300 */
[----:B------:R-:W0:Y:S01]  /*6520*/  LDC R9, c[0x0][0x144] ;  /* 0x00005100ff097b82 */ /* 0x000e220000000800 */
[-C--:B-1----:R-:W-:Y:S01]  /*6530*/  SHF.R.U64 R13, R4, R6.reuse, R3 ;  /* 0x00000006040d7219 */ /* 0x082fe20000001203 */
[----:B---3--:R-:W-:Y:S01]  /*6540*/  IMAD.MOV R7, RZ, RZ, -R7 ;  /* 0x000000ffff077224 */ /* 0x008fe200078e0a07 */
[----:B------:R-:W-:Y:S01]  /*6550*/  SHF.R.U32.HI R0, RZ, R6, R3 ;  /* 0x00000006ff007219 */ /* 0x000fe20000011603 */
[----:B------:R-:W-:-:S04]  /*6560*/  FMUL R6, R5, UR4 ;  /* 0x0000000405067c20 */ /* 0x000fc80008400000 */
[----:B------:R-:W1:Y:S01]  /*6570*/  LDC R21, c[0x0][0x148] ;  /* 0x00005200ff157b82 */ /* 0x000e620000000800 */
[----:B------:R3:W0:Y:S01]  /*6580*/  F2I.U32.TRUNC.NTZ R14, R6 ;  /* 0x00000006000e7305 */ /* 0x000622000020f000 */
[-CC-:B--2---:R-:W-:Y:S02]  /*6590*/  SHF.R.U64 R10, R13, R11.reuse, R0.reuse ;  /* 0x0000000b0d0a7219 */ /* 0x184fe40000001200 */
[----:B------:R-:W-:-:S04]  /*65a0*/  SHF.R.U32.HI R3, RZ, R11, R0 ;  /* 0x0000000bff037219 */ /* 0x000fc80000011600 */
[----:B-----5:R-:W2:Y:S01]  /*65b0*/  LDC R24, c[0x0][0x648] ;  /* 0x00019200ff187b82 */ /* 0x020ea20000000800 */
[-CC-:B----4-:R-:W-:Y:S02]  /*65c0*/  SHF.R.U64 R15, R10, R8.reuse, R3.reuse ;  /* 0x000000080a0f7219 */ /* 0x190fe40000001203 */
[----:B------:R-:W-:-:S03]  /*65d0*/  SHF.R.U32.HI R5, RZ, R8, R3 ;  /* 0x00000008ff057219 */ /* 0x000fc60000011603 */
[----:B------:R-:W-:Y:S02]  /*65e0*/  IMAD.MOV.U32 R4, RZ, RZ, R15 ;  /* 0x000000ffff047224 */ /* 0x000fe400078e000f */
[----:B------:R-:W4:Y:S01]  /*65f0*/  LDC R28, c[0x0][0x638] ;  /* 0x00018e00ff1c7b82 */ /* 0x000f220000000800 */
[----:B0-----:R-:W-:-:S07]  /*6600*/  IMAD R25, R9, R7, R12 ;  /* 0x0000000709197224 */ /* 0x001fce00078e020c */
[----:B------:R-:W0:Y:S08]  /*6610*/  LDC R29, c[0x0][0x610] ;  /* 0x00018400ff1d7b82 */ /* 0x000e300000000800 */
[----:B------:R-:W0:Y:S01]  /*6620*/  LDC R30, c[0x0][0x600] ;  /* 0x00018000ff1e7b82 */ /* 0x000e220000000800 */
[----:B-1-3--:R-:W-:Y:S05]  /*6630*/  @!P0 BRA `(.L_x_163) ;  /* 0x0000000000288947 */ /* 0x00afea0003800000 */
[----:B------:R-:W1:Y:S02]  /*6640*/  LDC R0, c[0x0][0x64c] ;  /* 0x00019300ff007b82 */ /* 0x000e640000000800 */
[----:B-1----:R-:W-:-:S05]  /*6650*/  IADD3 R3, P0, R15, R0, RZ ;  /* 0x000000000f037210 */ /* 0x002fca0007f1e0ff */
        /* <DEDUP_REMOVED lines=8> */
.L_x_163:
[----:B------:R-:W-:Y:S01]  /*66e0*/  ISETP.NE.AND P0, PT, R2, 0x1, PT ;  /* 0x000000010200780c */ /* 0x000fe20003f05270 */
[----:B------:R-:W-:Y:S01]  /*66f0*/  IMAD.MOV R14, RZ, RZ, -R14 ;  /* 0x000000ffff0e7224 */ /* 0x000fe200078e0a0e */
[----:B--2---:R-:W-:Y:S02]  /*6700*/  SHF.R.U64 R0, R4, R24, R5 ;  /* 0x0000001804007219 */ /* 0x004fe40000001205 */
[----:B------:R-:W-:Y:S02]  /*6710*/  LOP3.LUT R3, R10, R97, RZ, 0xc0, !PT ;  /* 0x000000610a037212 */ /* 0x000fe400078ec0ff */
[----:B------:R-:W-:Y:S01]  /*6720*/  LOP3.LUT R6, R13, R96, RZ, 0xc0, !PT ;  /* 0x000000600d067212 */ /* 0x000fe200078ec0ff */
[----:B------:R-:W-:Y:S02]  /*6730*/  IMAD.MOV R4, RZ, RZ, -R0 ;  /* 0x000000ffff047224 */ /* 0x000fe400078e0a00 */
[----:B------:R-:W-:Y:S02]  /*6740*/  IMAD R0, R92, R0, R3 ;  /* 0x000000005c007224 */ /* 0x000fe400078e0203 */
[----:B----4-:R-:W-:-:S02]  /*6750*/  IMAD R3, R4, R28, R15 ;  /* 0x0000001c04037224 */ /* 0x010fc400078e020f */
[----:B------:R-:W-:Y:S02]  /*6760*/  @P0 IMAD R25, R21, R14, R20 ;  /* 0x0000000e15190224 */ /* 0x000fe400078e0214 */
[----:B0-----:R-:W-:Y:S02]  /*6770*/  IMAD R5, R3, R30, R6 ;  /* 0x0000001e03057224 */ /* 0x001fe400078e0206 */
[----:B------:R-:W-:Y:S02]  /*6780*/  IMAD R0, R0, R29, R25 ;  /* 0x0000001d00007224 */ /* 0x000fe400078e0219 */
[----:B------:R-:W-:-:S03]  /*6790*/  IMAD.MOV.U32 R4, RZ, RZ, 0x1 ;  /* 0x00000001ff047424 */ /* 0x000fc600078e00ff */
[----:B------:R-:W-:Y:S02]  /*67a0*/  SEL R100, R5, R0, !P0 ;  /* 0x0000000005647207 */ /* 0x000fe40004000000 */
[----:B------:R-:W-:Y:S02]  /*67b0*/  PRMT R3, R4, 0x7610, R3 ;  /* 0x0000761004037816 */ /* 0x000fe40000000003 */
[----:B------:R-:W-:-:S07]  /*67c0*/  SEL R0, R0, R5, !P0 ;  /* 0x0000000500007207 */ /* 0x000fce0004000000 */
.L_x_161:
[----:B------:R-:W-:Y:S01]  /*67d0*/  UIMAD.WIDE.U32 UR4, UR41, 0x24924925, URZ ;  /* 0x24924925290478a5 */ /* 0x000fe2000f8e003f */
[----:B------:R-:W-:Y:S01]  /*67e0*/  LOP3.LUT P0, RZ, R3, 0xff, RZ, 0xc0, !PT ;  /* 0x000000ff03ff7812 */ /* 0x000fe2000780c0ff */
[----:B------:R-:W-:Y:S02]  /*67f0*/  IMAD.MOV.U32 R101, RZ, RZ, R0 ;  /* 0x000000ffff657224 */ /* 0x000fe400078e0000 */
[----:B------:R-:W-:-:S04]  /*6800*/  UIADD3 UR4, UR41, -UR5, URZ ;  /* 0x8000000529047290 */ /* 0x000fc8000fffe03f */
[----:B------:R-:W-:-:S04]  /*6810*/  ULEA.HI UR4, UR4, UR5, URZ, 0x1f ;  /* 0x0000000504047291 */ /* 0x000fc8000f8ff83f */
[----:B------:R-:W-:-:S04]  /*6820*/  USHF.R.U32.HI UR4, URZ, 0x2, UR4 ;  /* 0x000000023f047899 */ /* 0x000fc80008011604 */
[----:B------:R-:W-:Y:S01]  /*6830*/  UIMAD UR41, UR4, -0x7, UR41 ;  /* 0xfffffff9042978a4 */ /* 0x000fe2000f8e0229 */
[----:B------:R-:W-:Y:S11]  /*6840*/  @P0 BRA `(.L_x_164) ;  /* 0xffffffac00080947 */ /* 0x000ff6000383ffff */
[----:B------:R-:W-:Y:S05]  /*6850*/  EXIT ;  /* 0x000000000000794d */ /* 0x000fea0003800000 */
.L_x_7:
        /* <DEDUP_REMOVED lines=26> */
.L_x_166:
[----:B------:R-:W0:Y:S01]  /*6a00*/  LDC.64 R28, c[0x0][0x640] ;  /* 0x00019000ff1c7b82 */ /* 0x000e220000000a00 */
[-CC-:B------:R-:W-:Y:S01]  /*6a10*/  SHF.R.U64 R22, R14, R6.reuse, R15.reuse ;  /* 0x000000060e167219 */ /* 0x180fe2000000120f */
[----:B------:R-:W-:Y:S01]  /*6a20*/  IMAD.MOV.U32 R30, RZ, RZ, 0x1 ;  /* 0x00000001ff1e7424 */ /* 0x000fe200078e00ff */
[----:B------:R-:W-:Y:S02]  /*6a30*/  SHF.R.U32.HI R6, RZ, R6, R15 ;  /* 0x00000006ff067219 */ /* 0x000fe4000001160f */
[----:B------:R-:W-:-:S03]  /*6a40*/  IADD3 R13, P0, RZ, -R22, RZ ;  /* 0x80000016ff0d7210 */ /* 0x000fc60007f1e0ff */
[----:B------:R-:W1:Y:S02]  /*6a50*/  LDC R12, c[0x0][0x618] ;  /* 0x00018600ff0c7b82 */ /* 0x000e640000000800 */
[----:B------:R-:W-:-:S04]  /*6a60*/  IMAD.X R11, RZ, RZ, ~R6, P0 ;  /* 0x000000ffff0b7224 */ /* 0x000fc800000e0e06 */
[-C--:B------:R-:W-:Y:S02]  /*6a70*/  IMAD R6, R11, R24.reuse, RZ ;  /* 0x000000180b067224 */ /* 0x080fe400078e02ff */
[----:B------:R-:W2:Y:S01]  /*6a80*/  LDC R14, c[0x0][0x608] ;  /* 0x00018200ff0e7b82 */ /* 0x000ea20000000800 */
[----:B------:R-:W-:-:S04]  /*6a90*/  IMAD.WIDE.U32 R10, R13, R24, R16 ;  /* 0x000000180d0a7225 */ /* 0x000fc800078e0010 */
[----:B------:R-:W-:-:S03]  /*6aa0*/  IMAD R13, R13, R25, R6 ;  /* 0x000000190d0d7224 */ /* 0x000fc600078e0206 */
[----:B------:R-:W3:Y:S01]  /*6ab0*/  LDC R27, c[0x0][0x658] ;  /* 0x00019600ff1b7b82 */ /* 0x000ee20000000800 */
[----:B------:R-:W-:Y:S01]  /*6ac0*/  IMAD.IADD R11, R11, 0x1, R13 ;  /* 0x000000010b0b7824 */ /* 0x000fe200078e020d */
[----:B0-----:R-:W-:-:S04]  /*6ad0*/  ISETP.NE.U32.AND P0, PT, R28, RZ, PT ;  /* 0x000000ff1c00720c */ /* 0x001fc80003f05070 */
[----:B------:R-:W-:Y:S02]  /*6ae0*/  ISETP.NE.AND.EX P0, PT, R29, RZ, PT, P0 ;  /* 0x000000ff1d00720c */ /* 0x000fe40003f05300 */
[----:B------:R-:W0:Y:S01]  /*6af0*/  LDC R24, c[0x0][0x600] ;  /* 0x00018000ff187b82 */ /* 0x000e220000000800 */
[-CC-:B-1----:R-:W-:Y:S01]  /*6b00*/  SHF.R.U64 R8, R10, R12.reuse, R11.reuse ;  /* 0x0000000c0a087219 */ /* 0x182fe2000000120b */
[----:B------:R-:W-:Y:S01]  /*6b10*/  IMAD.MOV.U32 R10, RZ, RZ, -0x1 ;  /* 0xffffffffff0a7424 */ /* 0x000fe200078e00ff */
[----:B------:R-:W-:-:S05]  /*6b20*/  SHF.R.U32.HI R11, RZ, R12, R11 ;  /* 0x0000000cff0b7219 */ /* 0x000fca000001160b */
[----:B------:R-:W1:Y:S01]  /*6b30*/  LDC R25, c[0x0][0x648] ;  /* 0x00019200ff197b82 */ /* 0x000e620000000800 */
[-CC-:B--2---:R-:W-:Y:S02]  /*6b40*/  SHF.R.U64 R21, R8, R14.reuse, R11.reuse ;  /* 0x0000000e08157219 */ /* 0x184fe4000000120b */
[----:B------:R-:W-:-:S05]  /*6b50*/  SHF.R.U32.HI R6, RZ, R14, R11 ;  /* 0x0000000eff067219 */ /* 0x000fca000001160b */
[----:B------:R-:W2:Y:S01]  /*6b60*/  LDC R26, c[0x0][0x638] ;  /* 0x00018e00ff1a7b82 */ /* 0x000ea20000000800 */
[-C--:B---3--:R-:W-:Y:S02]  /*6b70*/  SHF.L.U32 R10, R10, R27.reuse, RZ ;  /* 0x0000001b0a0a7219 */ /* 0x088fe400000006ff */
[-CC-:B------:R-:W-:Y:S02]  /*6b80*/  SHF.R.U64 R23, R21, R27.reuse, R6.reuse ;  /* 0x0000001b15177219 */ /* 0x180fe40000001206 */
[----:B------:R-:W-:Y:S02]  /*6b90*/  LOP3.LUT R32, RZ, R10, RZ, 0x33, !PT ;  /* 0x0000000aff207212 */ /* 0x000fe400078e33ff */
[----:B------:R-:W-:Y:S01]  /*6ba0*/  SHF.R.U32.HI R11, RZ, R27, R6 ;  /* 0x0000001bff0b7219 */ /* 0x000fe20000011606 */
[----:B------:R-:W3:Y:S01]  /*6bb0*/  LDC R31, c[0x0][0x610] ;  /* 0x00018400ff1f7b82 */ /* 0x000ee20000000800 */
[----:B------:R-:W-:Y:S01]  /*6bc0*/  IMAD.MOV.U32 R10, RZ, RZ, R23 ;  /* 0x000000ffff0a7224 */ /* 0x000fe200078e0017 */
[----:B------:R-:W-:Y:S06]  /*6bd0*/  @!P0 BRA `(.L_x_167) ;  /* 0x0000000000288947 */ /* 0x000fec0003800000 */
        /* <DEDUP_REMOVED lines=10> */
.L_x_167:
[----:B------:R-:W-:Y:S02]  /*6c80*/  ISETP.NE.AND P0, PT, R2, 0x1, PT ;  /* 0x000000010200780c */ /* 0x000fe40003f05270 */
[----:B-1----:R-:W-:Y:S01]  /*6c90*/  SHF.R.U64 R6, R10, R25, R11 ;  /* 0x000000190a067219 */ /* 0x002fe2000000120b */
[----:B0-----:R-:W-:Y:S01]  /*6ca0*/  VIADD R11, R24, 0xffffffff ;  /* 0xffffffff180b7836 */ /* 0x001fe20000000000 */
[----:B------:R-:W-:Y:S02]  /*6cb0*/  SHF.L.U32 R30, R30, R27, RZ ;  /* 0x0000001b1e1e7219 */ /* 0x000fe400000006ff */
[----:B------:R-:W-:Y:S01]  /*6cc0*/  LOP3.LUT R5, R21, R32, RZ, 0xc0, !PT ;  /* 0x0000002015057212 */ /* 0x000fe200078ec0ff */
[----:B------:R-:W-:-:S04]  /*6cd0*/  IMAD.MOV R10, RZ, RZ, -R6 ;  /* 0x000000ffff0a7224 */ /* 0x000fc800078e0a06 */
[----:B------:R-:W-:Y:S01]  /*6ce0*/  IMAD R6, R30, R6, R5 ;  /* 0x000000061e067224 */ /* 0x000fe200078e0205 */
[----:B------:R-:W-:Y:S01]  /*6cf0*/  LOP3.LUT R5, R8, R11, RZ, 0xc0, !PT ;  /* 0x0000000b08057212 */ /* 0x000fe200078ec0ff */
[----:B------:R-:W-:Y:S02]  /*6d00*/  @P0 IMAD R7, R9, R20, R4 ;  /* 0x0000001409070224 */ /* 0x000fe400078e0204 */
[----:B--2---:R-:W-:Y:S02]  /*6d10*/  IMAD R4, R10, R26, R23 ;  /* 0x0000001a0a047224 */ /* 0x004fe400078e0217 */
[----:B---3--:R-:W-:Y:S02]  /*6d20*/  IMAD R7, R6, R31, R7 ;  /* 0x0000001f06077224 */ /* 0x008fe400078e0207 */
[----:B------:R-:W-:Y:S02]  /*6d30*/  IMAD R4, R4, R24, R5 ;  /* 0x0000001804047224 */ /* 0x000fe400078e0205 */
[----:B------:R-:W-:-:S02]  /*6d40*/  IMAD.MOV.U32 R8, RZ, RZ, 0x1 ;  /* 0x00000001ff087424 */ /* 0x000fc400078e00ff */
[----:B------:R-:W-:Y:S01]  /*6d50*/  IMAD.MOV.U32 R6, RZ, RZ, R22 ;  /* 0x000000ffff067224 */ /* 0x000fe200078e0016 */
[----:B------:R-:W-:Y:S02]  /*6d60*/  SEL R19, R4, R7, !P0 ;  /* 0x0000000704137207 */ /* 0x000fe40004000000 */
[----:B------:R-:W-:-:S07]  /*6d70*/  SEL R21, R7, R4, !P0 ;  /* 0x0000000407157207 */ /* 0x000fce0004000000 */
.L_x_165:
[----:B------:R-:W-:-:S08]  /*6d80*/  NOP ;  /* 0x0000000000007918 */ /* 0x000fd00000000000 */
[----:B------:R-:W0:-:S00]  /*6d90*/  USETMAXREG.DEALLOC.CTAPOOL 0x28 ;  /* 0x00000028000079c8 */ /* 0x000e0000080e0500 */
[----:B0-----:R-:W-:-:S13]  /*6da0*/  ISETP.NE.AND P0, PT, R3, RZ, PT ;  /* 0x000000ff0300720c */ /* 0x001fda0003f05270 */
[----:B------:R-:W-:Y:S05]  /*6db0*/  @P0 EXIT ;  /* 0x000000000000094d */ /* 0x000fea0003800000 */
[----:B------:R-:W-:Y:S01]  /*6dc0*/  LOP3.LUT P0, RZ, R8, 0xff, RZ, 0xc0, !PT ;  /* 0x000000ff08ff7812 */ /* 0x000fe2000780c0ff */
[----:B------:R-:W-:Y:S02]  /*6dd0*/  IMAD.MOV.U32 R3, RZ, RZ, 0x1 ;  /* 0x00000001ff037424 */ /* 0x000fe400078e00ff */
[----:B------:R-:W-:-:S10]  /*6de0*/  IMAD.MOV.U32 R8, RZ, RZ, RZ ;  /* 0x000000ffff087224 */ /* 0x000fd400078e00ff */
[----:B------:R-:W-:Y:S05]  /*6df0*/  @!P0 BRA `(.L_x_168) ;  /* 0x0000000c002c8947 */ /* 0x000fea0003800000 */
[----:B------:R-:W0:Y:S01]  /*6e00*/  LDC R3, c[0x0][0x28c] ;  /* 0x0000a300ff037b82 */ /* 0x000e220000000800 */
[----:B------:R-:W-:Y:S01]  /*6e10*/  ULDC UR5, c[0x0][0x658] ;  /* 0x0001960000057ab9 */ /* 0x000fe20000000800 */
[----:B------:R-:W-:Y:S01]  /*6e20*/  UMOV UR6, 0xffffffff ;  /* 0xffffffff00067882 */ /* 0x000fe20000000000 */
[----:B------:R-:W-:Y:S01]  /*6e30*/  BSSY B0, `(.L_x_168) ;  /* 0x00000c7000007945 */ /* 0x000fe20003800000 */
[----:B------:R-:W-:Y:S01]  /*6e40*/  USHF.L.U32 UR6, UR6, UR5, URZ ;  /* 0x0000000506067299 */ /* 0x000fe2000800063f */
[----:B------:R-:W-:Y:S01]  /*6e50*/  IMAD.MOV.U32 R10, RZ, RZ, 0x1 ;  /* 0x00000001ff0a7424 */ /* 0x000fe200078e00ff */
[----:B------:R-:W-:Y:S01]  /*6e60*/  LOP3.LUT R9, R18, 0x2, RZ, 0xfc, !PT ;  /* 0x0000000212097812 */ /* 0x000fe200078efcff */
[----:B------:R-:W-:Y:S01]  /*6e70*/  IMAD.MOV.U32 R8, RZ, RZ, RZ ;  /* 0x000000ffff087224 */ /* 0x000fe200078e00ff */
[----:B------:R-:W1:Y:S01]  /*6e80*/  S2UR UR8, SR_CgaCtaId ;  /* 0x00000000000879c3 */ /* 0x000e620000008800 */
[----:B------:R-:W-:Y:S01]  /*6e90*/  ULDC UR4, c[0x0][0x600] ;  /* 0x0001800000047ab9 */ /* 0x000fe20000000800 */
[----:B------:R-:W-:Y:S01]  /*6ea0*/  UMOV UR7, 0x1 ;  /* 0x0000000100077882 */ /* 0x000fe20000000000 */
[----:B------:R-:W-:-:S02]  /*6eb0*/  UIADD3 UR15, UR4, -0x1, URZ ;  /* 0xffffffff040f7890 */ /* 0x000fc4000fffe03f */
[----:B------:R-:W-:Y:S02]  /*6ec0*/  USHF.L.U32 UR17, UR7, UR5, URZ ;  /* 0x0000000507117299 */ /* 0x000fe4000800063f */
[----:B------:R-:W-:Y:S01]  /*6ed0*/  ULOP3.LUT UR16, URZ, UR6, URZ, 0x33, !UPT ;  /* 0x000000063f107292 */ /* 0x000fe2000f8e333f */
[----:B------:R-:W-:Y:S01]  /*6ee0*/  ULDC.64 UR20, c[0x0][0x198] ;  /* 0x0000660000147ab9 */ /* 0x000fe20000000a00 */
[----:B0-----:R-:W-:-:S05]  /*6ef0*/  VIADD R3, R3, 0x3f ;  /* 0x0000003f03037836 */ /* 0x001fca0000000000 */
[----:B------:R-:W-:Y:S01]  /*6f00*/  SHF.R.S32.HI R4, RZ, 0x1f, R3 ;  /* 0x0000001fff047819 */ /* 0x000fe20000011403 */
[----:B-1----:R-:W-:-:S03]  /*6f10*/  IMAD.U32 R12, RZ, RZ, UR8 ;  /* 0x00000008ff0c7e24 */ /* 0x002fc6000f8e00ff */
[----:B------:R-:W-:Y:S01]  /*6f20*/  LEA.HI R4, R4, R3, RZ, 0x6 ;  /* 0x0000000304047211 */ /* 0x000fe200078f30ff */
[----:B------:R-:W-:-:S03]  /*6f30*/  IMAD.MOV.U32 R3, RZ, RZ, 0x1 ;  /* 0x00000001ff037424 */ /* 0x000fc600078e00ff */
[----:B------:R-:W-:-:S05]  /*6f40*/  SHF.R.S32.HI R11, RZ, 0x6, R4 ;  /* 0x00000006ff0b7819 */ /* 0x000fca0000011404 */
[----:B------:R-:W-:-:S07]  /*6f50*/  VIADD R13, R11, 0x1 ;  /* 0x000000010b0d7836 */ /* 0x000fce0000000000 */
.L_x_179:
[----:B------:R-:W-:-:S03]  /*6f60*/  UMOV UR4, 0xffffffff ;  /* 0xffffffff00047882 */ /* 0x000fc60000000000 */
[----:B------:R-:W-:Y:S05]  /*6f70*/  BRA.DIV UR4, `(.L_x_169) ;  /* 0x0000001204207947 */ /* 0x000fea000b800000 */
[----:B------:R-:W-:-:S13]  /*6f80*/  ELECT P6, URZ, PT ;  /* 0x00000000003f782f */ /* 0x000fda00038c0000 */
.L_x_193:
[----:B------:R-:W0:Y:S01]  /*6f90*/  LDC R4, c[0x0][0x28c] ;  /* 0x0000a300ff047b82 */ /* 0x000e220000000800 */
[----:B------:R-:W-:Y:S01]  /*6fa0*/  BSSY B1, `(.L_x_170) ;  /* 0x000003b000017945 */ /* 0x000fe20003800000 */
[----:B0-----:R-:W-:-:S13]  /*6fb0*/  ISETP.LT.OR P6, PT, R4, 0x1, !P6 ;  /* 0x000000010400780c */ /* 0x001fda00077c1670 */
[----:B------:R-:W-:Y:S05]  /*6fc0*/  @P6 BRA `(.L_x_171) ;  /* 0x0000000000e06947 */ /* 0x000fea0003800000 */
[----:B------:R-:W-:Y:S02]  /*6fd0*/  IMAD R21, R21, 0x2, R12 ;  /* 0x0000000215157824 */ /* 0x000fe400078e020c */
[----:B------:R-:W-:Y:S02]  /*6fe0*/  IMAD.SHL.U32 R19, R19, 0x80, RZ ;  /* 0x0000008013137824 */ /* 0x000fe400078e00ff */
[----:B------:R-:W-:Y:S02]  /*6ff0*/  IMAD.MOV.U32 R22, RZ, RZ, RZ ;  /* 0x000000ffff167224 */ /* 0x000fe400078e00ff */
[----:B------:R-:W-:Y:S02]  /*7000*/  IMAD.MOV.U32 R4, RZ, RZ, R13 ;  /* 0x000000ffff047224 */ /* 0x000fe400078e000d */
[----:B------:R-:W-:Y:S02]  /*7010*/  IMAD.MOV.U32 R5, RZ, RZ, R3 ;  /* 0x000000ffff057224 */ /* 0x000fe400078e0003 */
[----:B------:R-:W-:-:S02]  /*7020*/  IMAD.MOV.U32 R7, RZ, RZ, R8 ;  /* 0x000000ffff077224 */ /* 0x000fc400078e0008 */
[----:B------:R-:W-:-:S07]  /*7030*/  IMAD.SHL.U32 R21, R21, 0x40, RZ ;  /* 0x0000004015157824 */ /* 0x000fce00078e00ff */
.L_x_174:
[----:B------:R-:W0:Y:S01]  /*7040*/  S2UR UR4, SR_CgaCtaId ;  /* 0x00000000000479c3 */ /* 0x000e220000008800 */
[----:B------:R-:W-:Y:S02]  /*7050*/  MOV R15, 0x400 ;  /* 0x00000400000f7802 */ /* 0x000fe40000000f00 */
[----:B------:R-:W-:Y:S02]  /*7060*/  SHF.L.U32 R14, R5, 0x1f, RZ ;  /* 0x0000001f050e7819 */ /* 0x000fe400000006ff */
[----:B------:R-:W-:Y:S01]  /*7070*/  ISETP.NE.AND P1, PT, R0, RZ, PT ;  /* 0x000000ff0000720c */ /* 0x000fe20003f25270 */
[----:B0-----:R-:W-:-:S05]  /*7080*/  IMAD.U32 R12, RZ, RZ, UR4 ;  /* 0x00000004ff0c7e24 */ /* 0x001fca000f8e00ff */
[----:B------:R-:W-:-:S07]  /*7090*/  LEA R20, R12, R15, 0x18 ;  /* 0x0000000f0c147211 */ /* 0x000fce00078ec0ff */
[----:B------:R-:W0:Y:S01]  /*70a0*/  @!P1 LDC R15, c[0x0][0x500] ;  /* 0x00014000ff0f9b82 */ /* 0x000e220000000800 */
[----:B------:R-:W-:-:S04]  /*70b0*/  IMAD R23, R7, 0x8, R20 ;  /* 0x0000000807177824 */ /* 0x000fc800078e0214 */
[----:B------:R-:W1:Y:S02]  /*70c0*/  SYNCS.PHASECHK.TRANS64.TRYWAIT P0, [R23+URZ+0x38], R14 ;  /* 0x0000380e170075a7 */ /* 0x000e64000800017f */
[----:B-1----:R-:W-:Y:S05]  /*70d0*/  @!P0 BRA `(.L_x_172) ;  /* 0x0000000c00e88947 */ /* 0x002fea0003800000 */
.L_x_194:
[----:B-1----:R-:W-:Y:S01]  /*70e0*/  PRMT R14, R9, 0x9910, RZ ;  /* 0x00009910090e7816 */ /* 0x002fe200000000ff */
[----:B0-----:R0:W-:Y:S03]  /*70f0*/  @!P1 SYNCS.ARRIVE.TRANS64 RZ, [R23+URZ], R15 ;  /* 0x0000000f17ff99a7 */ /* 0x0011e6000800003f */
[----:B------:R-:W-:-:S13]  /*7100*/  ISETP.NE.AND P0, PT, R14, 0x2, PT ;  /* 0x000000020e00780c */ /* 0x000fda0003f05270 */
[----:B0-----:R-:W-:Y:S05]  /*7110*/  @P0 BRA `(.L_x_173) ;  /* 0x0000000000040947 */ /* 0x001fea0003800000 */
[----:B------:R-:W-:Y:S01]  /*7120*/  BPT.TRAP 0x1 ;  /* 0x000000040000795c */ /* 0x000fe20000300000 */
.L_x_173:
[----:B------:R-:W-:Y:S01]  /*7130*/  IMAD R14, R7, 0x2, R12 ;  /* 0x00000002070e7824 */ /* 0x000fe200078e020c */
[----:B------:R-:W-:Y:S01]  /*7140*/  R2UR UR9, R23 ;  /* 0x00000000170972ca */ /* 0x000fe200000e0000 */
[----:B------:R-:W-:Y:S01]  /*7150*/  VIADD R4, R4, 0xffffffff ;  /* 0xffffffff04047836 */ /* 0x000fe20000000000 */
[----:B------:R-:W-:Y:S01]  /*7160*/  UIADD3 UR4, UP0, UR20, 0xf0, URZ ;  /* 0x000000f014047890 */ /* 0x000fe2000ff1e03f */
[----:B------:R-:W-:Y:S01]  /*7170*/  IMAD.SHL.U32 R14, R14, 0x1000, RZ ;  /* 0x000010000e0e7824 */ /* 0x000fe200078e00ff */
[----:B------:R-:W-:Y:S01]  /*7180*/  R2UR UR11, R21 ;  /* 0x00000000150b72ca */ /* 0x000fe200000e0000 */
[----:B------:R-:W-:Y:S01]  /*7190*/  UIADD3 UR22, UP1, UR20, 0x1f0, URZ ;  /* 0x000001f014167890 */ /* 0x000fe2000ff3e03f */
[----:B------:R-:W-:Y:S01]  /*71a0*/  R2UR UR10, R22 ;  /* 0x00000000160a72ca */ /* 0x000fe200000e0000 */
[--C-:B------:R-:W-:Y:S01]  /*71b0*/  IMAD R14, R14, 0x2, R20.reuse ;  /* 0x000000020e0e7824 */ /* 0x100fe200078e0214 */
[----:B------:R-:W-:Y:S01]  /*71c0*/  R2UR UR12, R6 ;  /* 0x00000000060c72ca */ /* 0x000fe200000e0000 */
[----:B------:R-:W-:Y:S01]  /*71d0*/  IMAD R20, R7, 0x4000, R20 ;  /* 0x0000400007147824 */ /* 0x000fe200078e0214 */
[----:B------:R-:W-:Y:S01]  /*71e0*/  R2UR UR18, R19 ;  /* 0x00000000131272ca */ /* 0x000fe200000e0000 */
[----:B------:R-:W-:Y:S01]  /*71f0*/  VIADD R7, R7, 0x1 ;  /* 0x0000000107077836 */ /* 0x000fe20000000000 */
[----:B------:R-:W-:Y:S01]  /*7200*/  R2UR UR5, R14 ;  /* 0x000000000e0572ca */ /* 0x000fe200000e0000 */
[----:B------:R-:W-:Y:S01]  /*7210*/  UIADD3.X UR23, URZ, UR21, URZ, UP1, !UPT ;  /* 0x000000153f177290 */ /* 0x000fe20008ffe43f */
[----:B------:R-:W-:Y:S01]  /*7220*/  R2UR UR8, R20 ;  /* 0x00000000140872ca */ /* 0x000fe200000e0000 */
[----:B------:R-:W-:Y:S01]  /*7230*/  UMOV UR19, 0x30000 ;  /* 0x0003000000137882 */ /* 0x000fe20000000000 */
[----:B------:R-:W-:Y:S01]  /*7240*/  ISETP.GT.AND P1, PT, R4, 0x1, PT ;  /* 0x000000010400780c */ /* 0x000fe20003f24270 */
[----:B------:R-:W-:Y:S01]  /*7250*/  UMOV UR6, 0x0 ;  /* 0x0000000000067882 */ /* 0x000fe20000000000 */
[----:B------:R-:W-:Y:S01]  /*7260*/  UMOV UR7, 0x10000000 ;  /* 0x1000000000077882 */ /* 0x000fe20000000000 */
[----:B------:R-:W-:Y:S01]  /*7270*/  ISETP.NE.AND P0, PT, R7, 0x7, PT ;  /* 0x000000070700780c */ /* 0x000fe20003f05270 */
[----:B------:R-:W-:-:S03]  /*7280*/  VIADD R22, R22, 0x40 ;  /* 0x0000004016167836 */ /* 0x000fc60000000000 */
[----:B------:R-:W-:Y:S02]  /*7290*/  SEL R14, RZ, 0x1, P0 ;  /* 0x00000001ff0e7807 */ /* 0x000fe40000000000 */
[----:B------:R-:W-:Y:S01]  /*72a0*/  UIADD3 UR13, UR5, 0x180, URZ ;  /* 0x00000180050d7890 */ /* 0x000fe2000fffe03f */
[----:B------:R-:W-:Y:S01]  /*72b0*/  SEL R7, R7, RZ, P0 ;  /* 0x000000ff07077207 */ /* 0x000fe20000000000 */
[----:B------:R-:W-:Y:S01]  /*72c0*/  UIADD3.X UR5, URZ, UR21, URZ, UP0, !UPT ;  /* 0x000000153f057290 */ /* 0x000fe200087fe43f */
[----:B------:R-:W-:Y:S01]  /*72d0*/  LOP3.LUT R5, R5, R14, RZ, 0x3c, !PT ;  /* 0x0000000e05057212 */ /* 0x000fe200078e3cff */
[----:B------:R-:W-:-:S03]  /*72e0*/  UIADD3 UR14, UR8, 0x1c180, URZ ;  /* 0x0001c180080e7890 */ /* 0x000fc6000fffe03f */
[----:B------:R-:W-:-:S04]  /*72f0*/  UMOV UR8, UR13 ;  /* 0x0000000d00087c82 */ /* 0x000fc80008000000 */
[----:B------:R0:W-:Y:S02]  /*7300*/  UTMALDG.3D.MULTICAST [UR8], [UR4], UR19, desc[UR6] ;  /* 0x00000608040073b4 */ /* 0x0001e40008011813 */
[----:B0-----:R-:W-:Y:S01]  /*7310*/  UMOV UR8, UR14 ;  /* 0x0000000e00087c82 */ /* 0x001fe20008000000 */
[----:B------:R-:W-:Y:S02]  /*7320*/  UMOV UR11, UR18 ;  /* 0x00000012000b7c82 */ /* 0x000fe40008000000 */
[----:B------:R0:W-:Y:S02]  /*7330*/  UTMALDG.3D [UR8], [UR22], desc[UR6] ;  /* 0x00000608160075b4 */ /* 0x0001e40008011000 */
[----:B0-----:R-:W-:Y:S05]  /*7340*/  @P1 BRA `(.L_x_174) ;  /* 0xfffffffc003c1947 */ /* 0x001fea000383ffff */
.L_x_171:
[----:B------:R-:W-:Y:S05]  /*7350*/  BSYNC B1 ;  /* 0x0000000000017941 */ /* 0x000fea0003800000 */
.L_x_170:
[----:B------:R-:W-:Y:S01]  /*7360*/  LOP3.LUT P1, RZ, R10, 0xff, RZ, 0xc0, !PT ;  /* 0x000000ff0aff7812 */ /* 0x000fe2000782c0ff */
[C---:B------:R-:W-:Y:S01]  /*7370*/  IMAD.IADD R15, R11.reuse, 0x1, R8 ;  /* 0x000000010b0f7824 */ /* 0x040fe200078e0208 */
[----:B------:R-:W-:Y:S01]  /*7380*/  ULDC.64 UR4, c[0x0][0x650] ;  /* 0x0001940000047ab9 */ /* 0x000fe20000000a00 */
[----:B------:R-:W-:Y:S01]  /*7390*/  ISETP.GE.U32.AND P2, PT, R11, 0x7, PT ;  /* 0x000000070b00780c */ /* 0x000fe20003f46070 */
[----:B------:R-:W-:Y:S01]  /*73a0*/  BSSY B1, `(.L_x_175) ;  /* 0x000006d000017945 */ /* 0x000fe20003800000 */
[C---:B------:R-:W-:Y:S01]  /*73b0*/  IMAD.WIDE.U32 R4, R15.reuse, 0x24924925, RZ ;  /* 0x249249250f047825 */ /* 0x040fe200078e00ff */
[----:B------:R-:W-:Y:S02]  /*73c0*/  ISETP.GT.U32.AND P0, PT, R15, 0x6, PT ;  /* 0x000000060f00780c */ /* 0x000fe40003f04070 */
[----:B------:R-:W-:Y:S01]  /*73d0*/  PRMT R10, RZ, 0x7610, R10 ;  /* 0x00007610ff0a7816 */ /* 0x000fe2000000000a */
[----:B------:R-:W-:Y:S01]  /*73e0*/  IMAD.MOV.U32 R21, RZ, RZ, -0x1 ;  /* 0xffffffffff157424 */ /* 0x000fe200078e00ff */
[----:B------:R-:W-:Y:S01]  /*73f0*/  ISETP.LT.U32.AND P0, PT, R11, 0x7, P0 ;  /* 0x000000070b00780c */ /* 0x000fe20000701070 */
[----:B------:R-:W-:-:S02]  /*7400*/  IMAD.MOV.U32 R19, RZ, RZ, -0x1 ;  /* 0xffffffffff137424 */ /* 0x000fc400078e00ff */
[----:B------:R-:W0:Y:S01]  /*7410*/  @P1 S2R R12, SR_CgaCtaId ;  /* 0x00000000000c1919 */ /* 0x000e220000008800 */
[----:B------:R-:W-:Y:S02]  /*7420*/  SEL R4, RZ, 0x1, !P0 ;  /* 0x00000001ff047807 */ /* 0x000fe40004000000 */
[----:B------:R-:W-:Y:S02]  /*7430*/  IADD3 R16, P0, R16, UR36, RZ ;  /* 0x0000002410107c10 */ /* 0x000fe4000ff1e0ff */
[----:B------:R-:W-:Y:S02]  /*7440*/  @P1 MOV R7, 0x400 ;  /* 0x0000040000071802 */ /* 0x000fe40000000f00 */
[----:B------:R-:W-:Y:S02]  /*7450*/  IADD3.X R17, R17, UR42, RZ, P0, !PT ;  /* 0x0000002a11117c10 */ /* 0x000fe400087fe4ff */
[----:B------:R-:W-:Y:S02]  /*7460*/  ISETP.GE.U32.AND P0, PT, R16, UR4, PT ;  /* 0x0000000410007c0c */ /* 0x000fe4000bf06070 */
[----:B------:R-:W-:-:S02]  /*7470*/  LOP3.LUT R3, R3, R4, RZ, 0x3c, !PT ;  /* 0x0000000403037212 */ /* 0x000fc400078e3cff */
[----:B------:R-:W-:Y:S02]  /*7480*/  ISETP.GE.U32.AND.EX P0, PT, R17, UR5, PT, P0 ;  /* 0x0000000511007c0c */ /* 0x000fe4000bf06100 */
[----:B------:R-:W-:Y:S02]  /*7490*/  PRMT R4, RZ, 0x7610, R4 ;  /* 0x00007610ff047816 */ /* 0x000fe40000000004 */
[----:B0-----:R-:W-:Y:S01]  /*74a0*/  @P1 LEA R6, R12, R7, 0x18 ;  /* 0x000000070c061211 */ /* 0x001fe200078ec0ff */
[----:B------:R-:W-:-:S03]  /*74b0*/  IMAD.IADD R7, R15, 0x1, -R5 ;  /* 0x000000010f077824 */ /* 0x000fc600078e0a05 */
[----:B------:R0:W-:Y:S02]  /*74c0*/  @P1 SYNCS.ARRIVE.TRANS64.A1T0 RZ, [R6+URZ+0x88], RZ ;  /* 0x000088ff06ff19a7 */ /* 0x0001e4000810003f */
[----:B------:R-:W-:-:S04]  /*74d0*/  LEA.HI R7, R7, R5, RZ, 0x1f ;  /* 0x0000000507077211 */ /* 0x000fc800078ff8ff */
[----:B------:R-:W-:Y:S01]  /*74e0*/  SHF.R.U32.HI R8, RZ, 0x2, R7 ;  /* 0x00000002ff087819 */ /* 0x000fe20000011607 */
[----:B0-----:R-:W-:-:S03]  /*74f0*/  IMAD.MOV.U32 R6, RZ, RZ, -0x1 ;  /* 0xffffffffff067424 */ /* 0x001fc600078e00ff */
[----:B------:R-:W-:Y:S01]  /*7500*/  @P2 LOP3.LUT R3, R3, 0x1, R8, 0x78, !PT ;  /* 0x0000000103032812 */ /* 0x000fe200078e7808 */
[----:B------:R-:W-:Y:S01]  /*7510*/  IMAD R8, R8, -0x7, R15 ;  /* 0xfffffff908087824 */ /* 0x000fe200078e020f */
[----:B------:R-:W-:Y:S06]  /*7520*/  @P0 BRA `(.L_x_176) ;  /* 0x0000000400500947 */ /* 0x000fec0003800000 */
[----:B------:R-:W0:Y:S01]  /*7530*/  S2R R19, SR_CTAID.X ;  /* 0x0000000000137919 */ /* 0x000e220000002500 */
[----:B------:R-:W-:Y:S01]  /*7540*/  ULDC.64 UR4, c[0x0][0x628] ;  /* 0x00018a0000047ab9 */ /* 0x000fe20000000a00 */
[----:B------:R-:W1:Y:S01]  /*7550*/  LDC R20, c[0x0][0x144] ;  /* 0x00005100ff147b82 */ /* 0x000e620000000800 */
[----:B------:R-:W-:Y:S01]  /*7560*/  ISETP.NE.U32.AND P0, PT, RZ, UR4, PT ;  /* 0x00000004ff007c0c */ /* 0x000fe2000bf05070 */
[----:B------:R-:W2:Y:S01]  /*7570*/  S2R R14, SR_CTAID.Y ;  /* 0x00000000000e7919 */ /* 0x000ea20000002600 */
[----:B------:R-:W-:Y:S01]  /*7580*/  ULDC UR7, c[0x0][0x630] ;  /* 0x00018c0000077ab9 */ /* 0x000fe20000000800 */
[----:B------:R-:W-:Y:S01]  /*7590*/  ULDC UR8, c[0x0][0x150] ;  /* 0x0000540000087ab9 */ /* 0x000fe20000000800 */
[----:B------:R-:W-:Y:S01]  /*75a0*/  ISETP.NE.AND.EX P0, PT, RZ, UR5, PT, P0 ;  /* 0x00000005ff007c0c */ /* 0x000fe2000bf05300 */
[----:B------:R-:W-:Y:S02]  /*75b0*/  IMAD.MOV.U32 R4, RZ, RZ, R16 ;  /* 0x000000ffff047224 */ /* 0x000fe400078e0010 */
[----:B------:R-:W-:Y:S01]  /*75c0*/  IMAD.MOV.U32 R5, RZ, RZ, R17 ;  /* 0x000000ffff057224 */ /* 0x000fe200078e0011 */
[----:B0-----:R-:W-:-:S09]  /*75d0*/  I2FP.F32.U32 R21, R19 ;  /* 0x0000001300157245 */ /* 0x001fd20000201000 */
[----:B------:R-:W-:Y:S05]  /*75e0*/  @!P0 BRA `(.L_x_177) ;  /* 0x0000000000288947 */ /* 0x000fea0003800000 */
[----:B------:R-:W-:Y:S02]  /*75f0*/  ULDC UR6, c[0x0][0x634] ;  /* 0x00018d0000067ab9 */ /* 0x000fe40000000800 */
[----:B------:R-:W-:-:S05]  /*7600*/  IADD3 R5, P0, R16, UR6, RZ ;  /* 0x0000000610057c10 */ /* 0x000fca000ff1e0ff */
[----:B------:R-:W-:-:S04]  /*7610*/  IMAD.X R15, RZ, RZ, R17, P0 ;  /* 0x000000ffff0f7224 */ /* 0x000fc800000e0611 */
[----:B------:R-:W-:-:S04]  /*7620*/  IMAD.WIDE.U32 R6, R15, UR4, RZ ;  /* 0x000000040f067c25 */ /* 0x000fc8000f8e00ff */
[----:B------:R-:W-:-:S04]  /*7630*/  IMAD.WIDE.U32 R6, P0, R5, UR5, R6 ;  /* 0x0000000505067c25 */ /* 0x000fc8000f800006 */
[----:B------:R-:W-:-:S04]  /*7640*/  IMAD.WIDE.U32 R4, R5, UR4, RZ ;  /* 0x0000000405047c25 */ /* 0x000fc8000f8e00ff */
[----:B------:R-:W-:Y:S01]  /*7650*/  IMAD.MOV.U32 R4, RZ, RZ, R7 ;  /* 0x000000ffff047224 */ /* 0x000fe200078e0007 */
[----:B------:R-:W-:Y:S01]  /*7660*/  IADD3 RZ, P1, R5, R6, RZ ;  /* 0x0000000605ff7210 */ /* 0x000fe20007f3e0ff */
[----:B------:R-:W-:-:S04]  /*7670*/  IMAD.X R5, RZ, RZ, RZ, P0 ;  /* 0x000000ffff057224 */ /* 0x000fc800000e06ff */
[----:B------:R-:W-:-:S08]  /*7680*/  IMAD.WIDE.U32.X R4, R15, UR5, R4, P1 ;  /* 0x000000050f047c25 */ /* 0x000fd000088e0404 */
.L_x_177:
[----:B------:R-:W-:Y:S01]  /*7690*/  FMUL R21, R21, UR8 ;  /* 0x0000000815157c20 */ /* 0x000fe20008400000 */
[--C-:B------:R-:W-:Y:S01]  /*76a0*/  SHF.R.U64 R15, R4, UR7, R5.reuse ;  /* 0x00000007040f7c19 */ /* 0x100fe20008001205 */
[----:B------:R-:W-:Y:S01]  /*76b0*/  ULDC.64 UR4, c[0x0][0x620] ;  /* 0x0001880000047ab9 */ /* 0x000fe20000000a00 */
[----:B------:R-:W-:Y:S01]  /*76c0*/  SHF.R.U32.HI R4, RZ, UR7, R5 ;  /* 0x00000007ff047c19 */ /* 0x000fe20008011605 */
[----:B------:R-:W-:Y:S01]  /*76d0*/  ULDC.64 UR6, c[0x0][0x640] ;  /* 0x0001900000067ab9 */ /* 0x000fe20000000a00 */
[----:B------:R-:W-:Y:S01]  /*76e0*/  IADD3 R5, P0, RZ, -R15, RZ ;  /* 0x8000000fff057210 */ /* 0x000fe20007f1e0ff */
[----:B------:R-:W0:Y:S04]  /*76f0*/  F2I.U32.TRUNC.NTZ R21, R21 ;  /* 0x0000001500157305 */ /* 0x000e28000020f000 */
[----:B------:R-:W-:Y:S01]  /*7700*/  IMAD.X R4, RZ, RZ, ~R4, P0 ;  /* 0x000000ffff047224 */ /* 0x000fe200000e0e04 */
[----:B------:R-:W-:-:S03]  /*7710*/  ISETP.NE.U32.AND P0, PT, RZ, UR6, PT ;  /* 0x00000006ff007c0c */ /* 0x000fc6000bf05070 */
[----:B------:R-:W-:Y:S01]  /*7720*/  IMAD R4, R4, UR4, RZ ;  /* 0x0000000404047c24 */ /* 0x000fe2000f8e02ff */
[----:B------:R-:W-:-:S03]  /*7730*/  ISETP.NE.AND.EX P0, PT, RZ, UR7, PT, P0 ;  /* 0x00000007ff007c0c */ /* 0x000fc6000bf05300 */
[C---:B------:R-:W-:Y:S01]  /*7740*/  IMAD R7, R5.reuse, UR5, R4 ;  /* 0x0000000505077c24 */ /* 0x040fe2000f8e0204 */
[----:B------:R-:W-:Y:S01]  /*7750*/  ULDC UR5, c[0x0][0x154] ;  /* 0x0000550000057ab9 */ /* 0x000fe20000000800 */
[----:B------:R-:W-:Y:S01]  /*7760*/  IMAD.WIDE.U32 R4, R5, UR4, R16 ;  /* 0x0000000405047c25 */ /* 0x000fe2000f8e0010 */
[----:B------:R-:W-:-:S03]  /*7770*/  ULDC UR4, c[0x0][0x618] ;  /* 0x0001860000047ab9 */ /* 0x000fc60000000800 */
[----:B0-----:R-:W-:Y:S02]  /*7780*/  IMAD.MOV R6, RZ, RZ, -R21 ;  /* 0x000000ffff067224 */ /* 0x001fe400078e0a15 */
[----:B------:R-:W0:Y:S01]  /*7790*/  LDC R21, c[0x0][0x148] ;  /* 0x00005200ff157b82 */ /* 0x000e220000000800 */
[----:B------:R-:W-:Y:S02]  /*77a0*/  IMAD.IADD R5, R5, 0x1, R7 ;  /* 0x0000000105057824 */ /* 0x000fe400078e0207 */
[----:B-1----:R-:W-:Y:S01]  /*77b0*/  IMAD R19, R20, R6, R19 ;  /* 0x0000000614137224 */ /* 0x002fe200078e0213 */
[----:B--2---:R-:W-:Y:S02]  /*77c0*/  I2FP.F32.U32 R6, R14 ;  /* 0x0000000e00067245 */ /* 0x004fe40000201000 */
[--C-:B------:R-:W-:Y:S02]  /*77d0*/  SHF.R.U64 R20, R4, UR4, R5.reuse ;  /* 0x0000000404147c19 */ /* 0x100fe40008001205 */
[----:B------:R-:W-:Y:S01]  /*77e0*/  SHF.R.U32.HI R5, RZ, UR4, R5 ;  /* 0x00000004ff057c19 */ /* 0x000fe20008011605 */
[----:B------:R-:W-:Y:S01]  /*77f0*/  FMUL R6, R6, UR5 ;  /* 0x0000000506067c20 */ /* 0x000fe20008400000 */
[----:B------:R-:W-:-:S02]  /*7800*/  ULDC UR4, c[0x0][0x608] ;  /* 0x0001820000047ab9 */ /* 0x000fc40000000800 */
[--C-:B------:R-:W-:Y:S01]  /*7810*/  SHF.R.U64 R23, R20, UR4, R5.reuse ;  /* 0x0000000414177c19 */ /* 0x100fe20008001205 */
[----:B------:R1:W2:Y:S01]  /*7820*/  F2I.U32.TRUNC.NTZ R24, R6 ;  /* 0x0000000600187305 */ /* 0x0002a2000020f000 */
[----:B------:R-:W-:Y:S01]  /*7830*/  SHF.R.U32.HI R4, RZ, UR4, R5 ;  /* 0x00000004ff047c19 */ /* 0x000fe20008011605 */
[----:B------:R-:W-:-:S03]  /*7840*/  ULDC UR4, c[0x0][0x658] ;  /* 0x0001960000047ab9 */ /* 0x000fc60000000800 */
[--C-:B------:R-:W-:Y:S02]  /*7850*/  SHF.R.U64 R22, R23, UR4, R4.reuse ;  /* 0x0000000417167c19 */ /* 0x100fe40008001204 */
[----:B------:R-:W-:-:S03]  /*7860*/  SHF.R.U32.HI R25, RZ, UR4, R4 ;  /* 0x00000004ff197c19 */ /* 0x000fc60008011604 */
[----:B------:R-:W-:Y:S02]  /*7870*/  IMAD.MOV.U32 R4, RZ, RZ, R22 ;  /* 0x000000ffff047224 */ /* 0x000fe400078e0016 */
[----:B------:R-:W-:Y:S01]  /*7880*/  IMAD.MOV.U32 R5, RZ, RZ, R25 ;  /* 0x000000ffff057224 */ /* 0x000fe200078e0019 */
[----:B-1----:R-:W-:Y:S06]  /*7890*/  @!P0 BRA `(.L_x_178) ;  /* 0x0000000000288947 */ /* 0x002fec0003800000 */
        /* <DEDUP_REMOVED lines=10> */
.L_x_178:
[----:B------:R-:W-:Y:S01]  /*7940*/  ISETP.NE.AND P0, PT, R2, 0x1, PT ;  /* 0x000000010200780c */ /* 0x000fe20003f05270 */
[----:B------:R-:W-:Y:S01]  /*7950*/  ULDC UR4, c[0x0][0x648] ;  /* 0x0001920000047ab9 */ /* 0x000fe20000000800 */
[----:B------:R-:W-:Y:S01]  /*7960*/  LOP3.LUT R23, R23, UR16, RZ, 0xc0, !PT ;  /* 0x0000001017177c12 */ /* 0x000fe2000f8ec0ff */
[----:B--2---:R-:W-:Y:S01]  /*7970*/  IMAD.MOV R24, RZ, RZ, -R24 ;  /* 0x000000ffff187224 */ /* 0x004fe200078e0a18 */
[----:B------:R-:W-:Y:S01]  /*7980*/  SHF.R.U64 R4, R4, UR4, R5 ;  /* 0x0000000404047c19 */ /* 0x000fe20008001205 */
[----:B------:R-:W-:Y:S01]  /*7990*/  ULDC UR4, c[0x0][0x638] ;  /* 0x00018e0000047ab9 */ /* 0x000fe20000000800 */
[----:B------:R-:W-:Y:S01]  /*79a0*/  LOP3.LUT R7, R20, UR15, RZ, 0xc0, !PT ;  /* 0x0000000f14077c12 */ /* 0x000fe2000f8ec0ff */
[----:B------:R-:W-:Y:S01]  /*79b0*/  ULDC UR5, c[0x0][0x610] ;  /* 0x0001840000057ab9 */ /* 0x000fe20000000800 */
[----:B------:R-:W-:Y:S02]  /*79c0*/  IMAD.MOV.U32 R6, RZ, RZ, R15 ;  /* 0x000000ffff067224 */ /* 0x000fe400078e000f */
[----:B------:R-:W-:-:S02]  /*79d0*/  IMAD.MOV R5, RZ, RZ, -R4 ;  /* 0x000000ffff057224 */ /* 0x000fc400078e0a04 */
[----:B------:R-:W-:Y:S02]  /*79e0*/  IMAD R4, R4, UR17, R23 ;  /* 0x0000001104047c24 */ /* 0x000fe4000f8e0217 */
[----:B0-----:R-:W-:Y:S02]  /*79f0*/  @P0 IMAD R19, R21, R24, R14 ;  /* 0x0000001815130224 */ /* 0x001fe400078e020e */
[----:B------:R-:W-:Y:S01]  /*7a00*/  IMAD R22, R5, UR4, R22 ;  /* 0x0000000405167c24 */ /* 0x000fe2000f8e0216 */
[----:B------:R-:W-:Y:S01]  /*7a10*/  ULDC UR4, c[0x0][0x600] ;  /* 0x0001800000047ab9 */ /* 0x000fe20000000800 */
[----:B------:R-:W-:Y:S02]  /*7a20*/  IMAD R21, R4, UR5, R19 ;  /* 0x0000000504157c24 */ /* 0x000fe4000f8e0213 */
[----:B------:R-:W-:Y:S02]  /*7a30*/  IMAD R22, R22, UR4, R7 ;  /* 0x0000000416167c24 */ /* 0x000fe4000f8e0207 */
[----:B------:R-:W-:-:S03]  /*7a40*/  IMAD.MOV.U32 R4, RZ, RZ, 0x1 ;  /* 0x00000001ff047424 */ /* 0x000fc600078e00ff */
[----:B------:R-:W-:Y:S02]  /*7a50*/  SEL R19, R22, R21, !P0 ;  /* 0x0000001516137207 */ /* 0x000fe40004000000 */
[----:B------:R-:W-:-:S07]  /*7a60*/  SEL R21, R21, R22, !P0 ;  /* 0x0000001615157207 */ /* 0x000fce0004000000 */
.L_x_176:
[----:B------:R-:W-:Y:S05]  /*7a70*/  BSYNC B1 ;  /* 0x0000000000017941 */ /* 0x000fea0003800000 */
.L_x_175:
[----:B------:R-:W-:-:S13]  /*7a80*/  LOP3.LUT P0, RZ, R4, 0xff, RZ, 0xc0, !PT ;  /* 0x000000ff04ff7812 */ /* 0x000fda000780c0ff */
[----:B------:R-:W-:Y:S05]  /*7a90*/  @P0 BRA `(.L_x_179) ;  /* 0xfffffff400300947 */ /* 0x000fea000383ffff */
[----:B------:R-:W-:Y:S05]  /*7aa0*/  BSYNC B0 ;  /* 0x0000000000007941 */ /* 0x000fea0003800000 */
.L_x_168:
[----:B------:R-:W-:-:S03]  /*7ab0*/  UMOV UR4, 0xffffffff ;  /* 0xffffffff00047882 */ /* 0x000fc60000000000 */
[----:B------:R-:W-:Y:S05]  /*7ac0*/  BRA.DIV UR4, `(.L_x_180) ;  /* 0x0000000604807947 */ /* 0x000fea000b800000 */
[----:B------:R-:W-:-:S13]  /*7ad0*/  ELECT P6, URZ, PT ;  /* 0x00000000003f782f */ /* 0x000fda00038c0000 */
.L_x_197:
[----:B------:R-:W-:Y:S04]  /*7ae0*/  BSSY B0, `(.L_x_181) ;  /* 0x0000046000007945 */ /* 0x000fe80003800000 */
[----:B------:R-:W-:Y:S05]  /*7af0*/  @!P6 BRA `(.L_x_182) ;  /* 0x000000040010e947 */ /* 0x000fea0003800000 */
[----:B------:R-:W-:-:S04]  /*7b00*/  LOP3.LUT R18, R18, 0x2, RZ, 0xfc, !PT ;  /* 0x0000000212127812 */ /* 0x000fc800078efcff */
[----:B------:R-:W-:-:S13]  /*7b10*/  ISETP.NE.AND P0, PT, R18, 0x3, PT ;  /* 0x000000031200780c */ /* 0x000fda0003f05270 */
[----:B------:R-:W-:Y:S05]  /*7b20*/  @!P0 BRA `(.L_x_183) ;  /* 0x0000000000048947 */ /* 0x000fea0003800000 */
[----:B------:R-:W-:Y:S01]  /*7b30*/  BPT.TRAP 0x1 ;  /* 0x000000040000795c */ /* 0x000fe20000300000 */
.L_x_183:
[----:B------:R-:W0:Y:S01]  /*7b40*/  S2R R5, SR_CgaCtaId ;  /* 0x0000000000057919 */ /* 0x000e220000008800 */
[----:B------:R-:W-:Y:S02]  /*7b50*/  MOV R0, 0x400 ;  /* 0x0000040000007802 */ /* 0x000fe40000000f00 */
[----:B------:R-:W-:Y:S02]  /*7b60*/  SHF.L.U32 R2, R3, 0x1f, RZ ;  /* 0x0000001f03027819 */ /* 0x000fe400000006ff */
[----:B0-----:R-:W-:-:S05]  /*7b70*/  LEA R5, R5, R0, 0x18 ;  /* 0x0000000005057211 */ /* 0x001fca00078ec0ff */
[----:B------:R-:W-:-:S04]  /*7b80*/  VIADD R5, R5, 0x38 ;  /* 0x0000003805057836 */ /* 0x000fc80000000000 */
[C---:B------:R-:W-:Y:S02]  /*7b90*/  IMAD R7, R8.reuse, 0x8, R5 ;  /* 0x0000000808077824 */ /* 0x040fe400078e0205 */
[----:B------:R-:W-:Y:S02]  /*7ba0*/  VIADD R8, R8, 0x1 ;  /* 0x0000000108087836 */ /* 0x000fe40000000000 */
[----:B------:R-:W0:Y:S03]  /*7bb0*/  SYNCS.PHASECHK.TRANS64.TRYWAIT P0, [R7+URZ], R2 ;  /* 0x00000002070075a7 */ /* 0x000e26000800017f */
[----:B------:R-:W-:-:S04]  /*7bc0*/  ISETP.NE.AND P1, PT, R8, 0x7, PT ;  /* 0x000000070800780c */ /* 0x000fc80003f25270 */
[----:B------:R-:W-:Y:S02]  /*7bd0*/  SEL R0, RZ, 0x1, P1 ;  /* 0x00000001ff007807 */ /* 0x000fe40000800000 */
[----:B------:R-:W-:Y:S02]  /*7be0*/  SEL R8, R8, RZ, P1 ;  /* 0x000000ff08087207 */ /* 0x000fe40000800000 */
[----:B------:R-:W-:-:S03]  /*7bf0*/  LOP3.LUT R9, R3, R0, RZ, 0x3c, !PT ;  /* 0x0000000003097212 */ /* 0x000fc600078e3cff */
[----:B------:R-:W-:Y:S01]  /*7c00*/  IMAD R6, R8, 0x8, R5 ;  /* 0x0000000808067824 */ /* 0x000fe200078e0205 */
[----:B------:R-:W-:Y:S01]  /*7c10*/  SHF.L.U32 R3, R9, 0x1f, RZ ;  /* 0x0000001f09037819 */ /* 0x000fe200000006ff */
[----:B0-----:R-:W-:Y:S06]  /*7c20*/  @!P0 BRA `(.L_x_184) ;  /* 0x0000000400488947 */ /* 0x001fec0003800000 */
.L_x_198:
[----:B------:R-:W1:Y:S01]  /*7c30*/  SYNCS.PHASECHK.TRANS64.TRYWAIT P0, [R6+URZ], R3 ;  /* 0x00000003060075a7 */ /* 0x000e62000800017f */
[----:B------:R-:W-:-:S05]  /*7c40*/  VIADD R0, R8, 0x1 ;  /* 0x0000000108007836 */ /* 0x000fca0000000000 */
[----:B------:R-:W-:-:S04]  /*7c50*/  ISETP.NE.AND P1, PT, R0, 0x7, PT ;  /* 0x000000070000780c */ /* 0x000fc80003f25270 */
[----:B0-----:R-:W-:Y:S02]  /*7c60*/  SEL R2, RZ, 0x1, P1 ;  /* 0x00000001ff027807 */ /* 0x001fe40000800000 */
[----:B------:R-:W-:Y:S02]  /*7c70*/  SEL R0, R0, RZ, P1 ;  /* 0x000000ff00007207 */ /* 0x000fe40000800000 */
[----:B------:R-:W-:-:S03]  /*7c80*/  LOP3.LUT R9, R9, R2, RZ, 0x3c, !PT ;  /* 0x0000000209097212 */ /* 0x000fc600078e3cff */
[----:B------:R-:W-:Y:S01]  /*7c90*/  IMAD R7, R0, 0x8, R5 ;  /* 0x0000000800077824 */ /* 0x000fe200078e0205 */
[----:B------:R-:W-:Y:S01]  /*7ca0*/  SHF.L.U32 R4, R9, 0x1f, RZ ;  /* 0x0000001f09047819 */ /* 0x000fe200000006ff */
[----:B-1----:R-:W-:Y:S06]  /*7cb0*/  @!P0 BRA `(.L_x_185) ;  /* 0x0000000400388947 */ /* 0x002fec0003800000 */
.L_x_199:
[----:B------:R-:W1:Y:S01]  /*7cc0*/  SYNCS.PHASECHK.TRANS64.TRYWAIT P0, [R7+URZ], R4 ;  /* 0x00000004070075a7 */ /* 0x000e62000800017f */
[----:B------:R-:W-:-:S05]  /*7cd0*/  VIADD R0, R0, 0x1 ;  /* 0x0000000100007836 */ /* 0x000fca0000000000 */
[----:B------:R-:W-:-:S04]  /*7ce0*/  ISETP.NE.AND P1, PT, R0, 0x7, PT ;  /* 0x000000070000780c */ /* 0x000fc80003f25270 */
[----:B------:R-:W-:Y:S02]  /*7cf0*/  SEL R2, RZ, 0x1, P1 ;  /* 0x00000001ff027807 */ /* 0x000fe40000800000 */
[----:B------:R-:W-:Y:S02]  /*7d00*/  SEL R0, R0, RZ, P1 ;  /* 0x000000ff00007207 */ /* 0x000fe40000800000 */
[----:B------:R-:W-:-:S03]  /*7d10*/  LOP3.LUT R9, R9, R2, RZ, 0x3c, !PT ;  /* 0x0000000209097212 */ /* 0x000fc600078e3cff */
[----:B0-----:R-:W-:Y:S01]  /*7d20*/  IMAD R6, R0, 0x8, R5 ;  /* 0x0000000800067824 */ /* 0x001fe200078e0205 */
[----:B------:R-:W-:Y:S01]  /*7d30*/  SHF.L.U32 R3, R9, 0x1f, RZ ;  /* 0x0000001f09037819 */ /* 0x000fe200000006ff */
[----:B-1----:R-:W-:Y:S06]  /*7d40*/  @!P0 BRA `(.L_x_186) ;  /* 0x0000000400288947 */ /* 0x002fec0003800000 */
.L_x_200:
        /* <DEDUP_REMOVED lines=9> */
.L_x_201:
        /* <DEDUP_REMOVED lines=9> */
.L_x_202:
[----:B------:R-:W1:Y:S01]  /*7e70*/  SYNCS.PHASECHK.TRANS64.TRYWAIT P0, [R6+URZ], R3 ;  /* 0x00000003060075a7 */ /* 0x000e62000800017f */
[----:B------:R-:W-:-:S05]  /*7e80*/  VIADD R0, R0, 0x1 ;  /* 0x0000000100007836 */ /* 0x000fca0000000000 */
[----:B------:R-:W-:-:S04]  /*7e90*/  ISETP.NE.AND P1, PT, R0, 0x7, PT ;  /* 0x000000070000780c */ /* 0x000fc80003f25270 */
[----:B------:R-:W-:Y:S02]  /*7ea0*/  SEL R2, RZ, 0x1, P1 ;  /* 0x00000001ff027807 */ /* 0x000fe40000800000 */
[----:B------:R-:W-:Y:S02]  /*7eb0*/  SEL R0, R0, RZ, P1 ;  /* 0x000000ff00007207 */ /* 0x000fe40000800000 */
[----:B------:R-:W-:Y:S01]  /*7ec0*/  LOP3.LUT R2, R9, R2, RZ, 0x3c, !PT ;  /* 0x0000000209027212 */ /* 0x000fe200078e3cff */
[----:B-1----:R-:W-:Y:S06]  /*7ed0*/  @!P0 BRA `(.L_x_189) ;  /* 0x0000000400008947 */ /* 0x002fec0003800000 */
.L_x_203:
[----:B------:R-:W-:Y:S01]  /*7ee0*/  IMAD R5, R0, 0x8, R5 ;  /* 0x0000000800057824 */ /* 0x000fe200078e0205 */
[----:B------:R-:W-:-:S07]  /*7ef0*/  SHF.L.U32 R0, R2, 0x1f, RZ ;  /* 0x0000001f02007819 */ /* 0x000fce00000006ff */
.L_x_190:
[----:B--2---:R2:W3:Y:S02]  /*7f00*/  SYNCS.PHASECHK.TRANS64.TRYWAIT P0, [R5+URZ], R0 ;  /* 0x00000000050075a7 */ /* 0x0044e4000800017f */
[----:B---3--:R-:W-:Y:S05]  /*7f10*/  @!P0 NANOSLEEP.SYNCS 0x989680 ;  /* 0x009896800000895d */ /* 0x008fea0003900000 */
[----:B------:R-:W3:Y:S02]  /*7f20*/  @!P0 SYNCS.PHASECHK.TRANS64 P0, [R5+URZ], R0 ;  /* 0x00000000050085a7 */ /* 0x000ee4000800007f */
[----:B---3--:R-:W-:Y:S05]  /*7f30*/  @!P0 BRA `(.L_x_190) ;  /* 0xfffffffc00f08947 */ /* 0x008fea000383ffff */
.L_x_182:
[----:B------:R-:W-:Y:S05]  /*7f40*/  BSYNC B0 ;  /* 0x0000000000007941 */ /* 0x000fea0003800000 */
.L_x_181:
[----:B------:R-:W-:Y:S05]  /*7f50*/  EXIT ;  /* 0x000000000000794d */ /* 0x000fea0003800000 */
.L_x_21:
[----:B-1----:R1:W2:Y:S02]  /*7f60*/  SYNCS.PHASECHK.TRANS64.TRYWAIT P1, [R3+URZ], R0 ;  /* 0x00000000030075a7 */ /* 0x0022a4000802017f */
[----:B--2---:R-:W-:Y:S05]  /*7f70*/  @!P1 NANOSLEEP.SYNCS 0x989680 ;  /* 0x009896800000995d */ /* 0x004fea0003900000 */
[----:B------:R-:W2:Y:S02]  /*7f80*/  @!P1 SYNCS.PHASECHK.TRANS64 P1, [R3+URZ], R0 ;  /* 0x00000000030095a7 */ /* 0x000ea4000802007f */
[----:B--2---:R-:W-:Y:S05]  /*7f90*/  @!P1 BRA `(.L_x_21) ;  /* 0xfffffffc00f09947 */ /* 0x004fea000383ffff */
[----:B------:R-:W-:Y:S05]  /*7fa0*/  BRA `(.L_x_20) ;  /* 0xffffff9400fc7947 */ /* 0x000fea000383ffff */
.L_x_26:
[----:B-1----:R1:W2:Y:S02]  /*7fb0*/  SYNCS.PHASECHK.TRANS64.TRYWAIT P1, [R5+URZ], R4 ;  /* 0x00000004050075a7 */ /* 0x0022a4000802017f */
[----:B--2---:R-:W-:Y:S05]  /*7fc0*/  @!P1 NANOSLEEP.SYNCS 0x989680 ;  /* 0x009896800000995d */ /* 0x004fea0003900000 */
[----:B------:R-:W2:Y:S02]  /*7fd0*/  @!P1 SYNCS.PHASECHK.TRANS64 P1, [R5+URZ], R4 ;  /* 0x00000004050095a7 */ /* 0x000ea4000802007f */
[----:B--2---:R-:W-:Y:S05]  /*7fe0*/  @!P1 BRA `(.L_x_26) ;  /* 0xfffffffc00f09947 */ /* 0x004fea000383ffff */
[----:B------:R-:W-:Y:S05]  /*7ff0*/  BRA `(.L_x_25) ;  /* 0xffffff9800d87947 */ /* 0x000fea000383ffff */
.L_x_169:
[----:B------:R-:W-:Y:S01]  /*8000*/  BSSY B1, `(.L_x_191) ;  /* 0x0000006000017945 */ /* 0x000fe20003800000 */
[----:B------:R-:W-:-:S07]  /*8010*/  IMAD.MOV.U32 R15, RZ, RZ, -0x1 ;  /* 0xffffffffff0f7424 */ /* 0x000fce00078e00ff */
[----:B------:R-:W-:Y:S05]  /*8020*/  WARPSYNC.COLLECTIVE R15, `(.L_x_192) ;  /* 0x000000000f0c7348 */ /* 0x000fea0003c00000 */
[----:B------:R-:W-:Y:S02]  /*8030*/  ELECT P6, UR62, PT ;  /* 0x00000000003e782f */ /* 0x000fe400038c0000 */
[----:B------:R-:W-:Y:S01]  /*8040*/  MOV R14, UR62 ;  /* 0x0000003e000e7c02 */ /* 0x000fe20008000f00 */
[----:B------:R-:W-:Y:S10]  /*8050*/  ENDCOLLECTIVE ;  /* 0x000000000000791b */ /* 0x000ff40003800000 */
.L_x_192:
[----:B------:R-:W-:Y:S05]  /*8060*/  BSYNC B1 ;  /* 0x0000000000017941 */ /* 0x000fea0003800000 */
.L_x_191:
[----:B------:R-:W-:Y:S05]  /*8070*/  BRA `(.L_x_193) ;  /* 0xffffffec00c47947 */ /* 0x000fea000383ffff */
.L_x_172:
[----:B-1----:R1:W2:Y:S02]  /*8080*/  SYNCS.PHASECHK.TRANS64.TRYWAIT P0, [R23+URZ+0x38], R14 ;  /* 0x0000380e170075a7 */ /* 0x0022a4000800017f */
[----:B--2---:R-:W-:Y:S05]  /*8090*/  @!P0 NANOSLEEP.SYNCS 0x989680 ;  /* 0x009896800000895d */ /* 0x004fea0003900000 */
[----:B------:R-:W2:Y:S02]  /*80a0*/  @!P0 SYNCS.PHASECHK.TRANS64 P0, [R23+URZ+0x38], R14 ;  /* 0x0000380e170085a7 */ /* 0x000ea4000800007f */
[----:B--2---:R-:W-:Y:S05]  /*80b0*/  @!P0 BRA `(.L_x_172) ;  /* 0xfffffffc00f08947 */ /* 0x004fea000383ffff */
[----:B------:R-:W-:Y:S05]  /*80c0*/  BRA `(.L_x_194) ;  /* 0xfffffff000047947 */ /* 0x000fea000383ffff */
.L_x_180:
[----:B------:R-:W-:Y:S01]  /*80d0*/  BSSY B0, `(.L_x_195) ;  /* 0x0000006000007945 */ /* 0x000fe20003800000 */
[----:B------:R-:W-:-:S07]  /*80e0*/  IMAD.MOV.U32 R15, RZ, RZ, -0x1 ;  /* 0xffffffffff0f7424 */ /* 0x000fce00078e00ff */
[----:B------:R-:W-:Y:S05]  /*80f0*/  WARPSYNC.COLLECTIVE R15, `(.L_x_196) ;  /* 0x000000000f0c7348 */ /* 0x000fea0003c00000 */
[----:B------:R-:W-:Y:S02]  /*8100*/  ELECT P6, UR62, PT ;  /* 0x00000000003e782f */ /* 0x000fe400038c0000 */
[----:B------:R-:W-:Y:S01]  /*8110*/  MOV R14, UR62 ;  /* 0x0000003e000e7c02 */ /* 0x000fe20008000f00 */
[----:B------:R-:W-:Y:S10]  /*8120*/  ENDCOLLECTIVE ;  /* 0x000000000000791b */ /* 0x000ff40003800000 */
.L_x_196:
[----:B------:R-:W-:Y:S05]  /*8130*/  BSYNC B0 ;  /* 0x0000000000007941 */ /* 0x000fea0003800000 */
.L_x_195:
[----:B------:R-:W-:Y:S05]  /*8140*/  BRA `(.L_x_197) ;  /* 0xfffffff800647947 */ /* 0x000fea000383ffff */
.L_x_184:
[----:B0-----:R0:W1:Y:S02]  /*8150*/  SYNCS.PHASECHK.TRANS64.TRYWAIT P0, [R7+URZ], R2 ;  /* 0x00000002070075a7 */ /* 0x001064000800017f */
[----:B-1----:R-:W-:Y:S05]  /*8160*/  @!P0 NANOSLEEP.SYNCS 0x989680 ;  /* 0x009896800000895d */ /* 0x002fea0003900000 */
[----:B------:R-:W1:Y:S02]  /*8170*/  @!P0 SYNCS.PHASECHK.TRANS64 P0, [R7+URZ], R2 ;  /* 0x00000002070085a7 */ /* 0x000e64000800007f */
[----:B-1----:R-:W-:Y:S05]  /*8180*/  @!P0 BRA `(.L_x_184) ;  /* 0xfffffffc00f08947 */ /* 0x002fea000383ffff */
[----:B------:R-:W-:Y:S05]  /*8190*/  BRA `(.L_x_198) ;  /* 0xfffffff800a47947 */ /* 0x000fea000383ffff */
.L_x_185:
[----:B0-----:R0:W1:Y:S02]  /*81a0*/  SYNCS.PHASECHK.TRANS64.TRYWAIT P0, [R6+URZ], R3 ;  /* 0x00000003060075a7 */ /* 0x001064000800017f */
[----:B-1----:R-:W-:Y:S05]  /*81b0*/  @!P0 NANOSLEEP.SYNCS 0x989680 ;  /* 0x009896800000895d */ /* 0x002fea0003900000 */
[----:B------:R-:W1:Y:S02]  /*81c0*/  @!P0 SYNCS.PHASECHK.TRANS64 P0, [R6+URZ], R3 ;  /* 0x00000003060085a7 */ /* 0x000e64000800007f */
[----:B-1----:R-:W-:Y:S05]  /*81d0*/  @!P0 BRA `(.L_x_185) ;  /* 0xfffffffc00f08947 */ /* 0x002fea000383ffff */
[----:B------:R-:W-:Y:S05]  /*81e0*/  BRA `(.L_x_199) ;  /* 0xfffffff800b47947 */ /* 0x000fea000383ffff */
.L_x_186:
[----:B0-----:R0:W1:Y:S02]  /*81f0*/  SYNCS.PHASECHK.TRANS64.TRYWAIT P0, [R7+URZ], R4 ;  /* 0x00000004070075a7 */ /* 0x001064000800017f */
[----:B-1----:R-:W-:Y:S05]  /*8200*/  @!P0 NANOSLEEP.SYNCS 0x989680 ;  /* 0x009896800000895d */ /* 0x002fea0003900000 */
[----:B------:R-:W1:Y:S02]  /*8210*/  @!P0 SYNCS.PHASECHK.TRANS64 P0, [R7+URZ], R4 ;  /* 0x00000004070085a7 */ /* 0x000e64000800007f */
[----:B-1----:R-:W-:Y:S05]  /*8220*/  @!P0 BRA `(.L_x_186) ;  /* 0xfffffffc00f08947 */ /* 0x002fea000383ffff */
[----:B------:R-:W-:Y:S05]  /*8230*/  BRA `(.L_x_200) ;  /* 0xfffffff800c47947 */ /* 0x000fea000383ffff */
.L_x_187:
[----:B0-----:R0:W1:Y:S02]  /*8240*/  SYNCS.PHASECHK.TRANS64.TRYWAIT P0, [R6+URZ], R3 ;  /* 0x00000003060075a7 */ /* 0x001064000800017f */
[----:B-1----:R-:W-:Y:S05]  /*8250*/  @!P0 NANOSLEEP.SYNCS 0x989680 ;  /* 0x009896800000895d */ /* 0x002fea0003900000 */
[----:B------:R-:W1:Y:S02]  /*8260*/  @!P0 SYNCS.PHASECHK.TRANS64 P0, [R6+URZ], R3 ;  /* 0x00000003060085a7 */ /* 0x000e64000800007f */
[----:B-1----:R-:W-:Y:S05]  /*8270*/  @!P0 BRA `(.L_x_187) ;  /* 0xfffffffc00f08947 */ /* 0x002fea000383ffff */
[----:B------:R-:W-:Y:S05]  /*8280*/  BRA `(.L_x_201) ;  /* 0xfffffff800d47947 */ /* 0x000fea000383ffff */
.L_x_188:
[----:B0-----:R0:W1:Y:S02]  /*8290*/  SYNCS.PHASECHK.TRANS64.TRYWAIT P0, [R7+URZ], R4 ;  /* 0x00000004070075a7 */ /* 0x001064000800017f */
[----:B-1----:R-:W-:Y:S05]  /*82a0*/  @!P0 NANOSLEEP.SYNCS 0x989680 ;  /* 0x009896800000895d */ /* 0x002fea0003900000 */
[----:B------:R-:W1:Y:S02]  /*82b0*/  @!P0 SYNCS.PHASECHK.TRANS64 P0, [R7+URZ], R4 ;  /* 0x00000004070085a7 */ /* 0x000e64000800007f */
[----:B-1----:R-:W-:Y:S05]  /*82c0*/  @!P0 BRA `(.L_x_188) ;  /* 0xfffffffc00f08947 */ /* 0x002fea000383ffff */
[----:B------:R-:W-:Y:S05]  /*82d0*/  BRA `(.L_x_202) ;  /* 0xfffffff800e47947 */ /* 0x000fea000383ffff */
.L_x_189:
[----:B-1----:R1:W2:Y:S02]  /*82e0*/  SYNCS.PHASECHK.TRANS64.TRYWAIT P0, [R6+URZ], R3 ;  /* 0x00000003060075a7 */ /* 0x0022a4000800017f */
[----:B--2---:R-:W-:Y:S05]  /*82f0*/  @!P0 NANOSLEEP.SYNCS 0x989680 ;  /* 0x009896800000895d */ /* 0x004fea0003900000 */
[----:B------:R-:W2:Y:S02]  /*8300*/  @!P0 SYNCS.PHASECHK.TRANS64 P0, [R6+URZ], R3 ;  /* 0x00000003060085a7 */ /* 0x000ea4000800007f */
[----:B--2---:R-:W-:Y:S05]  /*8310*/  @!P0 BRA `(.L_x_189) ;  /* 0xfffffffc00f08947 */ /* 0x004fea000383ffff */
[----:B------:R-:W-:Y:S05]  /*8320*/  BRA `(.L_x_203) ;  /* 0xfffffff800ec7947 */ /* 0x000fea000383ffff */
.L_x_204:
[----:B------:R-:W-:-:S00]  /*8330*/  BRA `(.L_x_204) ;  /* 0xfffffffc00fc7947 */ /* 0x000fc0000383ffff */
[----:B------:R-:W-:-:S00]  /*8340*/  NOP ;  /* 0x0000000000007918 */ /* 0x000fc00000000000 */
        /* <DEDUP_REMOVED lines=11> */
.L_x_205:


//--------------------- .nv.global.init           --------------------------
	.section	.nv.global.init,"aw",@progbits
.nv.global.init:
	.type		$str$22,@object
	.size		$str$22,($str$23 - $str$22)
$str$22:
        /*0000*/ 	.byte	0x6b, 0x5f, 0x74, 0x69, 0x6c, 0x65, 0x5f, 0x63, 0x6f, 0x75, 0x6e, 0x74, 0x20, 0x3e, 0x3d, 0x20
        /*0010*/ 	.byte	0x31, 0x00
	.type		$str$23,@object
	.size		$str$23,(__unnamed_1 - $str$23)
$str$23:
        /*0012*/ 	.byte	0x2f, 0x74, 0x6d, 0x70, 0x2f, 0x63, 0x75, 0x74, 0x6c, 0x61, 0x73, 0x73, 0x5f, 0x73, 0x77, 0x65
        /*0022*/ 	.byte	0x65, 0x70, 0x5f, 0x73, 0x72, 0x63, 0x2f, 0x69, 0x6e, 0x63, 0x6c, 0x75, 0x64, 0x65, 0x2f, 0x63
        /*0032*/ 	.byte	0x75, 0x74, 0x6c, 0x61, 0x73, 0x73, 0x2f, 0x67, 0x65, 0x6d, 0x6d, 0x2f, 0x63, 0x6f, 0x6c, 0x6c
        /*0042*/ 	.byte	0x65, 0x63, 0x74, 0x69, 0x76, 0x65, 0x2f, 0x73, 0x6d, 0x39, 0x30, 0x5f, 0x6d, 0x6d, 0x61, 0x5f
        /*0052*/ 	.byte	0x74, 0x6d, 0x61, 0x5f, 0x67, 0x6d, 0x6d, 0x61, 0x5f, 0x73, 0x73, 0x5f, 0x77, 0x61, 0x72, 0x70
        /*0062*/ 	.byte	0x73, 0x70, 0x65, 0x63, 0x69, 0x61, 0x6c, 0x69, 0x7a, 0x65, 0x64, 0x2e, 0x68, 0x70, 0x70, 0x00
	.type		__unnamed_1,@object
	.size		__unnamed_1,(.L_0 - __unnamed_1)
__unnamed_1:
        /*0072*/ 	.byte	0x76, 0x6f, 0x69, 0x64, 0x20, 0x63, 0x75, 0x74, 0x6c, 0x61, 0x73, 0x73, 0x3a, 0x3a, 0x67, 0x65
        /* <DEDUP_REMOVED lines=180> */
        /*0bc2*/ 	.byte	0x69, 0x74, 0x79, 0x5d, 0x00
.L_0:


//--------------------- .nv.shared._ZN7cutlass13device_kernelINS_4gemm6kernel13GemmUniversalIN4cute5tupleIJiiiiEEENS1_10collective13CollectiveMmaINS1_34MainloopSm90TmaGmmaWarpSpecializedILi7ENS5_IJNS4_1CILi1EEENSA_ILi2EEESB_EEENS1_35KernelTmaWarpSpecializedCooperativeEEENS5_IJNSA_ILi128EEESG_NSA_ILi64EEEEEENS_6half_tENS5_IJlSB_lEEESJ_SK_NS4_8TiledMMAINS4_8MMA_AtomIJNS4_4SM904GMMA26MMA_64x128x16_F32F16F16_SSILNSO_5MajorE0ELSQ_0ELNSO_7ScaleInE1ELSR_1EEEEEENS4_6LayoutINS5_IJSC_SB_SB_EEENS5_IJSB_NSA_ILi0EEESW_EEEEENS5_IJNS4_10UnderscoreESZ_SZ_EEEEENS4_23SM90_TMA_LOAD_MULTICASTENS4_14ComposedLayoutINS4_7SwizzleILi3ELi4ELi3EEENS4_18smem_ptr_flag_bitsILi16EEENSU_INS5_IJNSA_ILi8EEESH_EEENS5_IJSH_SB_EEEEEEEvNS4_8identityENS4_13SM90_TMA_LOADES1C_vS1D_EENS_8epilogue10collective6detail29Sm90TmaWarpSpecializedAdapterINS1H_15DefaultEpilogueISJ_SK_SK_NS1G_6thread17LinearCombinationISJ_Li1EffLNS1L_9ScaleType4KindE0ELNS_15FloatRoundStyleE2ESJ_EENS1_15EpilogueDefaultEEEEEvvEEEEvNT_6ParamsE --------------------------
	.section	.nv.shared._ZN7cutlass13device_kernelINS_4gemm6kernel13GemmUniversalIN4cute5tupleIJiiiiEEENS1_10collective13CollectiveMmaINS1_34MainloopSm90TmaGmmaWarpSpecializedILi7ENS5_IJNS4_1CILi1EEENSA_ILi2EEESB_EEENS1_35KernelTmaWarpSpecializedCooperativeEEENS5_IJNSA_ILi128EEESG_NSA_ILi64EEEEEENS_6half_tENS5_IJlSB_lEEESJ_SK_NS4_8TiledMMAINS4_8MMA_AtomIJNS4_4SM904GMMA26MMA_64x128x16_F32F16F16_SSILNSO_5MajorE0ELSQ_0ELNSO_7ScaleInE1ELSR_1EEEEEENS4_6LayoutINS5_IJSC_SB_SB_EEENS5_IJSB_NSA_ILi0EEESW_EEEEENS5_IJNS4_10UnderscoreESZ_SZ_EEEEENS4_23SM90_TMA_LOAD_MULTICASTENS4_14ComposedLayoutINS4_7SwizzleILi3ELi4ELi3EEENS4_18smem_ptr_flag_bitsILi16EEENSU_INS5_IJNSA_ILi8EEESH_EEENS5_IJSH_SB_EEEEEEEvNS4_8identityENS4_13SM90_TMA_LOADES1C_vS1D_EENS_8epilogue10collective6detail29Sm90TmaWarpSpecializedAdapterINS1H_15DefaultEpilogueISJ_SK_SK_NS1G_6thread17LinearCombinationISJ_Li1EffLNS1L_9ScaleType4KindE0ELNS_15FloatRoundStyleE2ESJ_EENS1_15EpilogueDefaultEEEEEvvEEEEvNT_6ParamsE,"aw",@nobits
	.sectionflags	@""
	.align	16
	.zero		1024


//--------------------- .nv.shared.reserved.0     --------------------------
	.section	.nv.shared.reserved.0,"aw",@nobits
	.weak		__nv_reservedSMEM_offset_0_alias
	.size		__nv_reservedSMEM_offset_0_alias, 0, 0
	.other		__nv_reservedSMEM_offset_0_alias,@"STO_CUDA_RESERVED_SHARED STV_DEFAULT"
__nv_reservedSMEM_offset_0_alias:
	.zero		0


//--------------------- .nv.global                --------------------------
	.section	.nv.global,"aw",@nobits
.nv.global:
	.type		_ZN40_INTERNAL_500c4b83_4_k_cu_73213979_376694cute1_E,@object
	.size		_ZN40_INTERNAL_500c4b83_4_k_cu_73213979_376694cute1_E,(_ZN40_INTERNAL_500c4b83_4_k_cu_73213979_376694cuda3std3__45__cpo6cbeginE - _ZN40_INTERNAL_500c4b83_4_k_cu_73213979_376694cute1_E)
_ZN40_INTERNAL_500c4b83_4_k_cu_73213979_376694cute1_E:
	.zero		1
	.type		_ZN40_INTERNAL_500c4b83_4_k_cu_73213979_376694cuda3std3__45__cpo6cbeginE,@object
	.size		_ZN40_INTERNAL_500c4b83_4_k_cu_73213979_376694cuda3std3__45__cpo6cbeginE,(_ZN40_INTERNAL_500c4b83_4_k_cu_73213979_376694cuda3std3__48in_placeE - _ZN40_INTERNAL_500c4b83_4_k_cu_73213979_376694cuda3std3__45__cpo6cbeginE)
_ZN40_INTERNAL_500c4b83_4_k_cu_73213979_376694cuda3std3__45__cpo6cbeginE:
	.zero		1
	.type		_ZN40_INTERNAL_500c4b83_4_k_cu_73213979_376694cuda3std3__48in_placeE,@object
	.size		_ZN40_INTERNAL_500c4b83_4_k_cu_73213979_376694cuda3std3__48in_placeE,(_ZN40_INTERNAL_500c4b83_4_k_cu_73213979_376694cuda3std6ranges3__45__cpo9iter_moveE - _ZN40_INTERNAL_500c4b83_4_k_cu_73213979_376694cuda3std3__48in_placeE)
_ZN40_INTERNAL_500c4b83_4_k_cu_73213979_376694cuda3std3__48in_placeE:
	.zero		1
	.type		_ZN40_INTERNAL_500c4b83_4_k_cu_73213979_376694cuda3std6ranges3__45__cpo9iter_moveE,@object
	.size		_ZN40_INTERNAL_500c4b83_4_k_cu_73213979_376694cuda3std6ranges3__45__cpo9iter_moveE,(_ZN40_INTERNAL_500c4b83_4_k_cu_73213979_376694cuda3std3__45__cpo5beginE - _ZN40_INTERNAL_500c4b83_4_k_cu_73213979_376694cuda3std6ranges3__45__cpo9iter_moveE)
_ZN40_INTERNAL_500c4b83_4_k_cu_73213979_376694cuda3std6ranges3__45__cpo9iter_moveE:
	.zero		1
	.type		_ZN40_INTERNAL_500c4b83_4_k_cu_73213979_376694cuda3std3__45__cpo5beginE,@object
	.size		_ZN40_INTERNAL_500c4b83_4_k_cu_73213979_376694cuda3std3__45__cpo5beginE,(_ZN40_INTERNAL_500c4b83_4_k_cu_73213979_376694cuda3std3__442_GLOBAL__N__500c4b83_4_k_cu_73213979_376696ignoreE - _ZN40_INTERNAL_500c4b83_4_k_cu_73213979_376694cuda3std3__45__cpo5beginE)
_ZN40_INTERNAL_500c4b83_4_k_cu_73213979_376694cuda3std3__45__cpo5beginE:
	.zero		1
	.type		_ZN40_INTERNAL_500c4b83_4_k_cu_73213979_376694cuda3std3__442_GLOBAL__N__500c4b83_4_k_cu_73213979_376696ignoreE,@object
	.size		_ZN40_INTERNAL_500c4b83_4_k_cu_73213979_376694cuda3std3__442_GLOBAL__N__500c4b83_4_k_cu_73213979_376696ignoreE,(_ZN40_INTERNAL_500c4b83_4_k_cu_73213979_376694cute7productE - _ZN40_INTERNAL_500c4b83_4_k_cu_73213979_376694cuda3std3__442_GLOBAL__N__500c4b83_4_k_cu_73213979_376696ignoreE)
_ZN40_INTERNAL_500c4b83_4_k_cu_73213979_376694cuda3std3__442_GLOBAL__N__500c4b83_4_k_cu_73213979_376696ignoreE:
	.zero		1
	.type		_ZN40_INTERNAL_500c4b83_4_k_cu_73213979_376694cute7productE,@object
	.size		_ZN40_INTERNAL_500c4b83_4_k_cu_73213979_376694cute7productE,(_ZN40_INTERNAL_500c4b83_4_k_cu_73213979_376694cuda3std3__45__cpo3endE - _ZN40_INTERNAL_500c4b83_4_k_cu_73213979_376694cute7productE)
_ZN40_INTERNAL_500c4b83_4_k_cu_73213979_376694cute7productE:
	.zero		1
	.type		_ZN40_INTERNAL_500c4b83_4_k_cu_73213979_376694cuda3std3__45__cpo3endE,@object
	.size		_ZN40_INTERNAL_500c4b83_4_k_cu_73213979_376694cuda3std3__45__cpo3endE,(_ZN40_INTERNAL_500c4b83_4_k_cu_73213979_376694cuda3std3__419piecewise_constructE - _ZN40_INTERNAL_500c4b83_4_k_cu_73213979_376694cuda3std3__45__cpo3endE)
_ZN40_INTERNAL_500c4b83_4_k_cu_73213979_376694cuda3std3__45__cpo3endE:
	.zero		1
	.type		_ZN40_INTERNAL_500c4b83_4_k_cu_73213979_376694cuda3std3__419piecewise_constructE,@object
	.size		_ZN40_INTERNAL_500c4b83_4_k_cu_73213979_376694cuda3std3__419piecewise_constructE,(_ZN40_INTERNAL_500c4b83_4_k_cu_73213979_376694cuda3std3__45__cpo4cendE - _ZN40_INTERNAL_500c4b83_4_k_cu_73213979_376694cuda3std3__419piecewise_constructE)
_ZN40_INTERNAL_500c4b83_4_k_cu_73213979_376694cuda3std3__419piecewise_constructE:
	.zero		1
	.type		_ZN40_INTERNAL_500c4b83_4_k_cu_73213979_376694cuda3std3__45__cpo4cendE,@object
	.size		_ZN40_INTERNAL_500c4b83_4_k_cu_73213979_376694cuda3std3__45__cpo4cendE,(_ZN40_INTERNAL_500c4b83_4_k_cu_73213979_376694cuda3std6ranges3__45__cpo4swapE - _ZN40_INTERNAL_500c4b83_4_k_cu_73213979_376694cuda3std3__45__cpo4cendE)
_ZN40_INTERNAL_500c4b83_4_k_cu_73213979_376694cuda3std3__45__cpo4cendE:
	.zero		1
	.type		_ZN40_INTERNAL_500c4b83_4_k_cu_73213979_376694cuda3std6ranges3__45__cpo4swapE,@object
	.size		_ZN40_INTERNAL_500c4b83_4_k_cu_73213979_376694cuda3std6ranges3__45__cpo4swapE,(.L_8 - _ZN40_INTERNAL_500c4b83_4_k_cu_73213979_376694cuda3std6ranges3__45__cpo4swapE)
_ZN40_INTERNAL_500c4b83_4_k_cu_73213979_376694cuda3std6ranges3__45__cpo4swapE:
	.zero		1
.L_8:


//--------------------- .nv.constant0._ZN7cutlass13device_kernelINS_4gemm6kernel13GemmUniversalIN4cute5tupleIJiiiiEEENS1_10collective13CollectiveMmaINS1_34MainloopSm90TmaGmmaWarpSpecializedILi7ENS5_IJNS4_1CILi1EEENSA_ILi2EEESB_EEENS1_35KernelTmaWarpSpecializedCooperativeEEENS5_IJNSA_ILi128EEESG_NSA_ILi64EEEEEENS_6half_tENS5_IJlSB_lEEESJ_SK_NS4_8TiledMMAINS4_8MMA_AtomIJNS4_4SM904GMMA26MMA_64x128x16_F32F16F16_SSILNSO_5MajorE0ELSQ_0ELNSO_7ScaleInE1ELSR_1EEEEEENS4_6LayoutINS5_IJSC_SB_SB_EEENS5_IJSB_NSA_ILi0EEESW_EEEEENS5_IJNS4_10UnderscoreESZ_SZ_EEEEENS4_23SM90_TMA_LOAD_MULTICASTENS4_14ComposedLayoutINS4_7SwizzleILi3ELi4ELi3EEENS4_18smem_ptr_flag_bitsILi16EEENSU_INS5_IJNSA_ILi8EEESH_EEENS5_IJSH_SB_EEEEEEEvNS4_8identityENS4_13SM90_TMA_LOADES1C_vS1D_EENS_8epilogue10collective6detail29Sm90TmaWarpSpecializedAdapterINS1H_15DefaultEpilogueISJ_SK_SK_NS1G_6thread17LinearCombinationISJ_Li1EffLNS1L_9ScaleType4KindE0ELNS_15FloatRoundStyleE2ESJ_EENS1_15EpilogueDefaultEEEEEvvEEEEvNT_6ParamsE --------------------------
	.section	.nv.constant0._ZN7cutlass13device_kernelINS_4gemm6kernel13GemmUniversalIN4cute5tupleIJiiiiEEENS1_10collective13CollectiveMmaINS1_34MainloopSm90TmaGmmaWarpSpecializedILi7ENS5_IJNS4_1CILi1EEENSA_ILi2EEESB_EEENS1_35KernelTmaWarpSpecializedCooperativeEEENS5_IJNSA_ILi128EEESG_NSA_ILi64EEEEEENS_6half_tENS5_IJlSB_lEEESJ_SK_NS4_8TiledMMAINS4_8MMA_AtomIJNS4_4SM904GMMA26MMA_64x128x16_F32F16F16_SSILNSO_5MajorE0ELSQ_0ELNSO_7ScaleInE1ELSR_1EEEEEENS4_6LayoutINS5_IJSC_SB_SB_EEENS5_IJSB_NSA_ILi0EEESW_EEEEENS5_IJNS4_10UnderscoreESZ_SZ_EEEEENS4_23SM90_TMA_LOAD_MULTICASTENS4_14ComposedLayoutINS4_7SwizzleILi3ELi4ELi3EEENS4_18smem_ptr_flag_bitsILi16EEENSU_INS5_IJNSA_ILi8EEESH_EEENS5_IJSH_SB_EEEEEEEvNS4_8identityENS4_13SM90_TMA_LOADES1C_vS1D_EENS_8epilogue10collective6detail29Sm90TmaWarpSpecializedAdapterINS1H_15DefaultEpilogueISJ_SK_SK_NS1G_6thread17LinearCombinationISJ_Li1EffLNS1L_9ScaleType4KindE0ELNS_15FloatRoundStyleE2ESJ_EENS1_15EpilogueDefaultEEEEEvvEEEEvNT_6ParamsE,"a",@progbits
	.sectionflags	@""
	.align	4
.nv.constant0._ZN7cutlass13device_kernelINS_4gemm6kernel13GemmUniversalIN4cute5tupleIJiiiiEEENS1_10collective13CollectiveMmaINS1_34MainloopSm90TmaGmmaWarpSpecializedILi7ENS5_IJNS4_1CILi1EEENSA_ILi2EEESB_EEENS1_35KernelTmaWarpSpecializedCooperativeEEENS5_IJNSA_ILi128EEESG_NSA_ILi64EEEEEENS_6half_tENS5_IJlSB_lEEESJ_SK_NS4_8TiledMMAINS4_8MMA_AtomIJNS4_4SM904GMMA26MMA_64x128x16_F32F16F16_SSILNSO_5MajorE0ELSQ_0ELNSO_7ScaleInE1ELSR_1EEEEEENS4_6LayoutINS5_IJSC_SB_SB_EEENS5_IJSB_NSA_ILi0EEESW_EEEEENS5_IJNS4_10UnderscoreESZ_SZ_EEEEENS4_23SM90_TMA_LOAD_MULTICASTENS4_14ComposedLayoutINS4_7SwizzleILi3ELi4ELi3EEENS4_18smem_ptr_flag_bitsILi16EEENSU_INS5_IJNSA_ILi8EEESH_EEENS5_IJSH_SB_EEEEEEEvNS4_8identityENS4_13SM90_TMA_LOADES1C_vS1D_EENS_8epilogue10collective6detail29Sm90TmaWarpSpecializedAdapterINS1H_15DefaultEpilogueISJ_SK_SK_NS1G_6thread17LinearCombinationISJ_Li1EffLNS1L_9ScaleType4KindE0ELNS_15FloatRoundStyleE2ESJ_EENS1_15EpilogueDefaultEEEEEvvEEEEvNT_6ParamsE:
	.zero		1664


//--------------------- SYMBOLS --------------------------

	.type		.nv.reservedSmem.offset0,@object
	.size		.nv.reservedSmem.offset0,0x4
	.type		__assertfail,@function
